//
// Generated by NVIDIA NVVM Compiler
//
// Compiler Build ID: CL-36424714
// Cuda compilation tools, release 13.0, V13.0.88
// Based on NVVM 20.0.0
//

.version 9.0
.target sm_100
.address_size 64

	// .globl	_Z16calculationPiGPUPfS_Pi
.global .align 4 .b8 precalc_xorwow_matrix[102400];
.global .align 4 .b8 precalc_xorwow_offset_matrix[102400];
.global .align 4 .b8 mrg32k3aM1[2304];
.global .align 4 .b8 mrg32k3aM2[2304];
.global .align 4 .b8 mrg32k3aM1SubSeq[2016];
.global .align 4 .b8 mrg32k3aM2SubSeq[2016];
.global .align 4 .b8 mrg32k3aM1Seq[2304];
.global .align 4 .b8 mrg32k3aM2Seq[2304];
.const .align 8 .b8 __cr_lgamma_table[72];
// _ZZ16calculationPiGPUPfS_PiE12sharedCounts has been demoted

.visible .entry _Z16calculationPiGPUPfS_Pi(
	.param .u64 .ptr .align 1 _Z16calculationPiGPUPfS_Pi_param_0,
	.param .u64 .ptr .align 1 _Z16calculationPiGPUPfS_Pi_param_1,
	.param .u64 .ptr .align 1 _Z16calculationPiGPUPfS_Pi_param_2
)
{
	.reg .pred 	%p<14>;
	.reg .b32 	%r<134>;
	.reg .b32 	%f<21>;
	.reg .b64 	%rd<22>;
	// demoted variable
	.shared .align 4 .b8 _ZZ16calculationPiGPUPfS_PiE12sharedCounts[2048];
	ld.param.u64 	%rd4, [_Z16calculationPiGPUPfS_Pi_param_0];
	ld.param.u64 	%rd5, [_Z16calculationPiGPUPfS_Pi_param_1];
	ld.param.u64 	%rd3, [_Z16calculationPiGPUPfS_Pi_param_2];
	cvta.to.global.u64 	%rd1, %rd5;
	cvta.to.global.u64 	%rd2, %rd4;
	mov.u32 	%r1, %ctaid.x;
	mov.u32 	%r31, %ntid.x;
	mov.u32 	%r2, %tid.x;
	mad.lo.s32 	%r126, %r1, %r31, %r2;
	mov.u32 	%r32, %nctaid.x;
	mul.lo.s32 	%r4, %r32, %r31;
	setp.gt.s32 	%p1, %r126, 33554431;
	mov.b32 	%r131, 0;
	@%p1 bra 	$L__BB0_7;
	add.s32 	%r35, %r126, %r4;
	max.s32 	%r36, %r35, 33554432;
	setp.lt.s32 	%p2, %r35, 33554432;
	selp.u32 	%r37, 1, 0, %p2;
	add.s32 	%r38, %r35, %r37;
	sub.s32 	%r39, %r36, %r38;
	div.u32 	%r40, %r39, %r4;
	add.s32 	%r41, %r40, %r37;
	add.s32 	%r5, %r41, 1;
	and.b32  	%r6, %r5, 3;
	setp.lt.u32 	%p3, %r41, 3;
	mov.b32 	%r131, 0;
	@%p3 bra 	$L__BB0_4;
	and.b32  	%r43, %r5, -4;
	shl.b32 	%r7, %r4, 2;
	neg.s32 	%r122, %r43;
	mov.b32 	%r131, 0;
	mul.wide.s32 	%rd9, %r4, 4;
$L__BB0_3:
	mul.wide.s32 	%rd6, %r126, 4;
	add.s64 	%rd7, %rd2, %rd6;
	ld.global.f32 	%f1, [%rd7];
	add.s64 	%rd8, %rd1, %rd6;
	ld.global.f32 	%f2, [%rd8];
	mul.f32 	%f3, %f2, %f2;
	fma.rn.f32 	%f4, %f1, %f1, %f3;
	setp.lt.f32 	%p4, %f4, 0f3F800000;
	selp.u32 	%r44, 1, 0, %p4;
	add.s32 	%r45, %r131, %r44;
	add.s64 	%rd10, %rd7, %rd9;
	ld.global.f32 	%f5, [%rd10];
	add.s64 	%rd11, %rd8, %rd9;
	ld.global.f32 	%f6, [%rd11];
	mul.f32 	%f7, %f6, %f6;
	fma.rn.f32 	%f8, %f5, %f5, %f7;
	setp.lt.f32 	%p5, %f8, 0f3F800000;
	selp.u32 	%r46, 1, 0, %p5;
	add.s32 	%r47, %r45, %r46;
	add.s64 	%rd12, %rd10, %rd9;
	ld.global.f32 	%f9, [%rd12];
	add.s64 	%rd13, %rd11, %rd9;
	ld.global.f32 	%f10, [%rd13];
	mul.f32 	%f11, %f10, %f10;
	fma.rn.f32 	%f12, %f9, %f9, %f11;
	setp.lt.f32 	%p6, %f12, 0f3F800000;
	selp.u32 	%r48, 1, 0, %p6;
	add.s32 	%r49, %r47, %r48;
	add.s64 	%rd14, %rd12, %rd9;
	ld.global.f32 	%f13, [%rd14];
	add.s64 	%rd15, %rd13, %rd9;
	ld.global.f32 	%f14, [%rd15];
	mul.f32 	%f15, %f14, %f14;
	fma.rn.f32 	%f16, %f13, %f13, %f15;
	setp.lt.f32 	%p7, %f16, 0f3F800000;
	selp.u32 	%r50, 1, 0, %p7;
	add.s32 	%r131, %r49, %r50;
	add.s32 	%r126, %r126, %r7;
	add.s32 	%r122, %r122, 4;
	setp.ne.s32 	%p8, %r122, 0;
	@%p8 bra 	$L__BB0_3;
$L__BB0_4:
	setp.eq.s32 	%p9, %r6, 0;
	@%p9 bra 	$L__BB0_7;
	neg.s32 	%r128, %r6;
$L__BB0_6:
	.pragma "nounroll";
	mul.wide.s32 	%rd16, %r126, 4;
	add.s64 	%rd17, %rd1, %rd16;
	add.s64 	%rd18, %rd2, %rd16;
	ld.global.f32 	%f17, [%rd18];
	ld.global.f32 	%f18, [%rd17];
	mul.f32 	%f19, %f18, %f18;
	fma.rn.f32 	%f20, %f17, %f17, %f19;
	setp.lt.f32 	%p10, %f20, 0f3F800000;
	selp.u32 	%r51, 1, 0, %p10;
	add.s32 	%r131, %r131, %r51;
	add.s32 	%r126, %r126, %r4;
	add.s32 	%r128, %r128, 1;
	setp.ne.s32 	%p11, %r128, 0;
	@%p11 bra 	$L__BB0_6;
$L__BB0_7:
	shl.b32 	%r52, %r2, 2;
	mov.u32 	%r53, _ZZ16calculationPiGPUPfS_PiE12sharedCounts;
	add.s32 	%r54, %r53, %r52;
	st.shared.u32 	[%r54], %r131;
	bar.sync 	0;
	setp.ne.s32 	%p12, %r2, 0;
	@%p12 bra 	$L__BB0_11;
	mov.b32 	%r133, 0;
	mov.b32 	%r132, 64;
$L__BB0_9:
	add.s32 	%r58, %r53, %r132;
	ld.shared.u32 	%r59, [%r58+-64];
	add.s32 	%r60, %r59, %r133;
	ld.shared.u32 	%r61, [%r58+-60];
	add.s32 	%r62, %r61, %r60;
	ld.shared.u32 	%r63, [%r58+-56];
	add.s32 	%r64, %r63, %r62;
	ld.shared.u32 	%r65, [%r58+-52];
	add.s32 	%r66, %r65, %r64;
	ld.shared.u32 	%r67, [%r58+-48];
	add.s32 	%r68, %r67, %r66;
	ld.shared.u32 	%r69, [%r58+-44];
	add.s32 	%r70, %r69, %r68;
	ld.shared.u32 	%r71, [%r58+-40];
	add.s32 	%r72, %r71, %r70;
	ld.shared.u32 	%r73, [%r58+-36];
	add.s32 	%r74, %r73, %r72;
	ld.shared.u32 	%r75, [%r58+-32];
	add.s32 	%r76, %r75, %r74;
	ld.shared.u32 	%r77, [%r58+-28];
	add.s32 	%r78, %r77, %r76;
	ld.shared.u32 	%r79, [%r58+-24];
	add.s32 	%r80, %r79, %r78;
	ld.shared.u32 	%r81, [%r58+-20];
	add.s32 	%r82, %r81, %r80;
	ld.shared.u32 	%r83, [%r58+-16];
	add.s32 	%r84, %r83, %r82;
	ld.shared.u32 	%r85, [%r58+-12];
	add.s32 	%r86, %r85, %r84;
	ld.shared.u32 	%r87, [%r58+-8];
	add.s32 	%r88, %r87, %r86;
	ld.shared.u32 	%r89, [%r58+-4];
	add.s32 	%r90, %r89, %r88;
	ld.shared.u32 	%r91, [%r58];
	add.s32 	%r92, %r91, %r90;
	ld.shared.u32 	%r93, [%r58+4];
	add.s32 	%r94, %r93, %r92;
	ld.shared.u32 	%r95, [%r58+8];
	add.s32 	%r96, %r95, %r94;
	ld.shared.u32 	%r97, [%r58+12];
	add.s32 	%r98, %r97, %r96;
	ld.shared.u32 	%r99, [%r58+16];
	add.s32 	%r100, %r99, %r98;
	ld.shared.u32 	%r101, [%r58+20];
	add.s32 	%r102, %r101, %r100;
	ld.shared.u32 	%r103, [%r58+24];
	add.s32 	%r104, %r103, %r102;
	ld.shared.u32 	%r105, [%r58+28];
	add.s32 	%r106, %r105, %r104;
	ld.shared.u32 	%r107, [%r58+32];
	add.s32 	%r108, %r107, %r106;
	ld.shared.u32 	%r109, [%r58+36];
	add.s32 	%r110, %r109, %r108;
	ld.shared.u32 	%r111, [%r58+40];
	add.s32 	%r112, %r111, %r110;
	ld.shared.u32 	%r113, [%r58+44];
	add.s32 	%r114, %r113, %r112;
	ld.shared.u32 	%r115, [%r58+48];
	add.s32 	%r116, %r115, %r114;
	ld.shared.u32 	%r117, [%r58+52];
	add.s32 	%r118, %r117, %r116;
	ld.shared.u32 	%r119, [%r58+56];
	add.s32 	%r120, %r119, %r118;
	ld.shared.u32 	%r121, [%r58+60];
	add.s32 	%r133, %r121, %r120;
	add.s32 	%r132, %r132, 128;
	setp.ne.s32 	%p13, %r132, 2112;
	@%p13 bra 	$L__BB0_9;
	cvta.to.global.u64 	%rd19, %rd3;
	mul.wide.u32 	%rd20, %r1, 4;
	add.s64 	%rd21, %rd19, %rd20;
	st.global.u32 	[%rd21], %r133;
$L__BB0_11:
	ret;

}


// ===== COMPILED SASS (sm_100) =====

	.target	sm_100

	.elftype	@"ET_EXEC"


//--------------------- .note.nv.tkinfo           --------------------------
	.section	.note.nv.tkinfo,"",@"SHT_NOTE"
	.sectionflags	@"SHF_NOTE_NV_TKINFO"
	.tkinfo
        /*0018*/ 	.word	0x00000002
        /*0030*/ 	.string	""
        /*0030*/ 	.string	"ptxas"
        /*0030*/ 	.string	"Cuda compilation tools, release 13.0, V13.0.88"
        /*0030*/ 	.string	"Build cuda_13.0.r13.0/compiler.36424714_0"
        /*0030*/ 	.string	"-arch sm_100 -m 64 "



//--------------------- .note.nv.cuinfo           --------------------------
	.section	.note.nv.cuinfo,"",@"SHT_NOTE"
	.sectionflags	@"SHF_NOTE_NV_CUINFO"
        /*0018*/ 	.short	0x0002
        /*001a*/ 	.short	0x0064
        /*001c*/ 	.short	0x0082
	.zero		2


//--------------------- .nv.info                  --------------------------
	.section	.nv.info,"",@"SHT_CUDA_INFO"
	.align	4


	//----- nvinfo : EIATTR_REGCOUNT
	.align		4
        /*0000*/ 	.byte	0x04, 0x2f
        /*0002*/ 	.short	(.L_10 - .L_9)
	.align		4
.L_9:
        /*0004*/ 	.word	index@(_Z16calculationPiGPUPfS_Pi)
        /*0008*/ 	.word	0x00000020


	//----- nvinfo : EIATTR_FRAME_SIZE
	.align		4
.L_10:
        /*000c*/ 	.byte	0x04, 0x11
        /*000e*/ 	.short	(.L_12 - .L_11)
	.align		4
.L_11:
        /*0010*/ 	.word	index@(_Z16calculationPiGPUPfS_Pi)
        /*0014*/ 	.word	0x00000000


	//----- nvinfo : EIATTR_MIN_STACK_SIZE
	.align		4
.L_12:
        /*0018*/ 	.byte	0x04, 0x12
        /*001a*/ 	.short	(.L_14 - .L_13)
	.align		4
.L_13:
        /*001c*/ 	.word	index@(_Z16calculationPiGPUPfS_Pi)
        /*0020*/ 	.word	0x00000000
.L_14:


//--------------------- .nv.compat                --------------------------
	.section	.nv.compat,"",@"SHT_CUDA_COMPAT_INFO"
	.align	4
        /*0000*/ 	.byte	0x02, 0x09, 0x00, 0x00, 0x02, 0x02, 0x01, 0x00, 0x02, 0x05, 0x05, 0x00, 0x03, 0x07, 0x01, 0x01
        /*0010*/ 	.byte	0x02, 0x03, 0x00, 0x00, 0x02, 0x06, 0x01, 0x00, 0x04, 0x0b, 0x08, 0x00, 0x01, 0x00, 0x00, 0x00
        /*0020*/ 	.byte	0x00, 0x00, 0x00, 0x00


//--------------------- .nv.info._Z16calculationPiGPUPfS_Pi --------------------------
	.section	.nv.info._Z16calculationPiGPUPfS_Pi,"",@"SHT_CUDA_INFO"
	.sectionflags	@""
	.align	4


	//----- nvinfo : EIATTR_CUDA_API_VERSION
	.align		4
        /*0000*/ 	.byte	0x04, 0x37
        /*0002*/ 	.short	(.L_16 - .L_15)
.L_15:
        /*0004*/ 	.word	0x00000082


	//----- nvinfo : EIATTR_KPARAM_INFO
	.align		4
.L_16:
        /*0008*/ 	.byte	0x04, 0x17
        /*000a*/ 	.short	(.L_18 - .L_17)
.L_17:
        /*000c*/ 	.word	0x00000000
        /*0010*/ 	.short	0x0002
        /*0012*/ 	.short	0x0010
        /*0014*/ 	.byte	0x00, 0xf5, 0x21, 0x00


	//----- nvinfo : EIATTR_KPARAM_INFO
	.align		4
.L_18:
        /*0018*/ 	.byte	0x04, 0x17
        /*001a*/ 	.short	(.L_20 - .L_19)
.L_19:
        /*001c*/ 	.word	0x00000000
        /*0020*/ 	.short	0x0001
        /*0022*/ 	.short	0x0008
        /*0024*/ 	.byte	0x00, 0xf5, 0x21, 0x00


	//----- nvinfo : EIATTR_KPARAM_INFO
	.align		4
.L_20:
        /*0028*/ 	.byte	0x04, 0x17
        /*002a*/ 	.short	(.L_22 - .L_21)
.L_21:
        /*002c*/ 	.word	0x00000000
        /*0030*/ 	.short	0x0000
        /*0032*/ 	.short	0x0000
        /*0034*/ 	.byte	0x00, 0xf5, 0x21, 0x00


	//----- nvinfo : EIATTR_SPARSE_MMA_MASK
	.align		4
.L_22:
        /*0038*/ 	.byte	0x03, 0x50
        /*003a*/ 	.short	0x0000


	//----- nvinfo : EIATTR_MAXREG_COUNT
	.align		4
        /*003c*/ 	.byte	0x03, 0x1b
        /*003e*/ 	.short	0x00ff


	//----- nvinfo : EIATTR_NUM_BARRIERS
	.align		4
        /*0040*/ 	.byte	0x02, 0x4c
        /*0042*/ 	.byte	0x01
	.zero		1


	//----- nvinfo : EIATTR_MERCURY_ISA_VERSION
	.align		4
        /*0044*/ 	.byte	0x03, 0x5f
        /*0046*/ 	.short	0x0101


	//----- nvinfo : EIATTR_VRC_CTA_INIT_COUNT
	.align		4
        /*0048*/ 	.byte	0x02, 0x4a
	.zero		1
	.zero		1


	//----- nvinfo : EIATTR_EXIT_INSTR_OFFSETS
	.align		4
        /*004c*/ 	.byte	0x04, 0x1c
        /*004e*/ 	.short	(.L_24 - .L_23)


	//   ....[0]....
.L_23:
        /*0050*/ 	.word	0x000016e0


	//   ....[1]....
        /*0054*/ 	.word	0x000018f0


	//----- nvinfo : EIATTR_CRS_STACK_SIZE
	.align		4
.L_24:
        /*0058*/ 	.byte	0x04, 0x1e
        /*005a*/ 	.short	(.L_26 - .L_25)
.L_25:
        /*005c*/ 	.word	0x00000000


	//----- nvinfo : EIATTR_CBANK_PARAM_SIZE
	.align		4
.L_26:
        /*0060*/ 	.byte	0x03, 0x19
        /*0062*/ 	.short	0x0018


	//----- nvinfo : EIATTR_PARAM_CBANK
	.align		4
        /*0064*/ 	.byte	0x04, 0x0a
        /*0066*/ 	.short	(.L_28 - .L_27)
	.align		4
.L_27:
        /*0068*/ 	.word	index@(.nv.constant0._Z16calculationPiGPUPfS_Pi)
        /*006c*/ 	.short	0x0380
        /*006e*/ 	.short	0x0018


	//----- nvinfo : EIATTR_SW_WAR
	.align		4
.L_28:
        /*0070*/ 	.byte	0x04, 0x36
        /*0072*/ 	.short	(.L_30 - .L_29)
.L_29:
        /*0074*/ 	.word	0x00000008
.L_30:


//--------------------- .nv.callgraph             --------------------------
	.section	.nv.callgraph,"",@"SHT_CUDA_CALLGRAPH"
	.align	4
	.sectionentsize	8
	.align		4
        /*0000*/ 	.word	0x00000000
	.align		4
        /*0004*/ 	.word	0xffffffff
	.align		4
        /*0008*/ 	.word	0x00000000
	.align		4
        /*000c*/ 	.word	0xfffffffe
	.align		4
        /*0010*/ 	.word	0x00000000
	.align		4
        /*0014*/ 	.word	0xfffffffd
	.align		4
        /*0018*/ 	.word	0x00000000
	.align		4
        /*001c*/ 	.word	0xfffffffc


//--------------------- .nv.constant4             --------------------------
	.section	.nv.constant4,"a",@progbits
	.align	8
	.align		8
.nv.constant4:
        /*0000*/ 	.dword	precalc_xorwow_matrix
	.align		8
        /*0008*/ 	.dword	precalc_xorwow_offset_matrix
	.align		8
        /*0010*/ 	.dword	mrg32k3aM1
	.align		8
        /*0018*/ 	.dword	mrg32k3aM2
	.align		8
        /*0020*/ 	.dword	mrg32k3aM1SubSeq
	.align		8
        /*0028*/ 	.dword	mrg32k3aM2SubSeq
	.align		8
        /*0030*/ 	.dword	mrg32k3aM1Seq
	.align		8
        /*0038*/ 	.dword	mrg32k3aM2Seq


//--------------------- .nv.constant3             --------------------------
	.section	.nv.constant3,"a",@progbits
	.align	8
.nv.constant3:
	.type		__cr_lgamma_table,@object
	.size		__cr_lgamma_table,(.L_8 - __cr_lgamma_table)
__cr_lgamma_table:
        /*0000*/ 	.byte	0x00, 0x00, 0x00, 0x00, 0x00, 0x00, 0x00, 0x00, 0x00, 0x00, 0x00, 0x00, 0x00, 0x00, 0x00, 0x00
        /*0010*/ 	.byte	0xef, 0x39, 0xfa, 0xfe, 0x42, 0x2e, 0xe6, 0x3f, 0x02, 0x20, 0x2a, 0xfa, 0x0b, 0xab, 0xfc, 0x3f
        /*0020*/ 	.byte	0xf9, 0x2c, 0x92, 0x7c, 0xa7, 0x6c, 0x09, 0x40, 0xc9, 0x79, 0x44, 0x3c, 0x64, 0x26, 0x13, 0x40
        /*0030*/ 	.byte	0xca, 0x01, 0xcf, 0x3a, 0x27, 0x51, 0x1a, 0x40, 0x30, 0xcc, 0x2d, 0xf3, 0xe1, 0x0c, 0x21, 0x40
        /*0040*/ 	.byte	0x0d, 0xb7, 0xfc, 0x82, 0x8e, 0x35, 0x25, 0x40
.L_8:


//--------------------- .text._Z16calculationPiGPUPfS_Pi --------------------------
	.section	.text._Z16calculationPiGPUPfS_Pi,"ax",@progbits
	.align	128
        .global         _Z16calculationPiGPUPfS_Pi
        .type           _Z16calculationPiGPUPfS_Pi,@function
        .size           _Z16calculationPiGPUPfS_Pi,(.L_x_14 - _Z16calculationPiGPUPfS_Pi)
        .other          _Z16calculationPiGPUPfS_Pi,@"STO_CUDA_ENTRY STV_DEFAULT"
_Z16calculationPiGPUPfS_Pi:
.text._Z16calculationPiGPUPfS_Pi:
[----:B------:R-:W-:Y:S01]  /*0000*/  LDC R1, c[0x0][0x37c] ;  /* 0x0000df00ff017b82 */ /* 0x000fe20000000800 */
[----:B------:R-:W0:Y:S01]  /*0010*/  S2R R0, SR_CTAID.X ;  /* 0x0000000000007919 */ /* 0x000e220000002500 */
[----:B------:R-:W1:Y:S06]  /*0020*/  LDCU UR4, c[0x0][0x360] ;  /* 0x00006c00ff0477ac */ /* 0x000e6c0008000800 */
[----:B------:R-:W1:Y:S01]  /*0030*/  LDC R4, c[0x0][0x370] ;  /* 0x0000dc00ff047b82 */ /* 0x000e620000000800 */
[----:B------:R-:W-:Y:S01]  /*0040*/  BSSY.RECONVERGENT B2, `(.L_x_0) ;  /* 0x0000161000027945 */ /* 0x000fe20003800200 */
[----:B------:R-:W0:Y:S01]  /*0050*/  S2R R2, SR_TID.X ;  /* 0x0000000000027919 */ /* 0x000e220000002100 */
[----:B------:R-:W2:Y:S01]  /*0060*/  LDCU.64 UR6, c[0x0][0x358] ;  /* 0x00006b00ff0677ac */ /* 0x000ea20008000a00 */
[----:B------:R-:W-:-:S02]  /*0070*/  HFMA2 R5, -RZ, RZ, 0, 0 ;  /* 0x00000000ff057431 */ /* 0x000fc400000001ff */
[----:B-1----:R-:W-:Y:S02]  /*0080*/  IMAD R4, R4, UR4, RZ ;  /* 0x0000000404047c24 */ /* 0x002fe4000f8e02ff */
[----:B0-----:R-:W-:-:S05]  /*0090*/  IMAD R7, R0, UR4, R2 ;  /* 0x0000000400077c24 */ /* 0x001fca000f8e0202 */
[----:B------:R-:W-:-:S13]  /*00a0*/  ISETP.GT.AND P0, PT, R7, 0x1ffffff, PT ;  /* 0x01ffffff0700780c */ /* 0x000fda0003f04270 */
[----:B--2---:R-:W-:Y:S05]  /*00b0*/  @P0 BRA `(.L_x_1) ;  /* 0x0000001400640947 */ /* 0x004fea0003800000 */
[----:B------:R-:W0:Y:S01]  /*00c0*/  I2F.U32.RP R10, R4 ;  /* 0x00000004000a7306 */ /* 0x000e220000209000 */
[C---:B------:R-:W-:Y:S01]  /*00d0*/  IMAD.IADD R3, R4.reuse, 0x1, R7 ;  /* 0x0000000104037824 */ /* 0x040fe200078e0207 */
[----:B------:R-:W-:Y:S01]  /*00e0*/  IADD3 R11, PT, PT, RZ, -R4, RZ ;  /* 0x80000004ff0b7210 */ /* 0x000fe20007ffe0ff */
[----:B------:R-:W-:Y:S01]  /*00f0*/  BSSY.RECONVERGENT B1, `(.L_x_2) ;  /* 0x0000142000017945 */ /* 0x000fe20003800200 */
[----:B------:R-:W-:Y:S02]  /*0100*/  ISETP.NE.U32.AND P2, PT, R4, RZ, PT ;  /* 0x000000ff0400720c */ /* 0x000fe40003f45070 */
[C---:B------:R-:W-:Y:S02]  /*0110*/  ISETP.GE.AND P0, PT, R3.reuse, 0x2000000, PT ;  /* 0x020000000300780c */ /* 0x040fe40003f06270 */
[----:B------:R-:W-:Y:S02]  /*0120*/  VIMNMX R6, PT, PT, R3, 0x2000000, !PT ;  /* 0x0200000003067848 */ /* 0x000fe40007fe0100 */
[----:B------:R-:W-:-:S04]  /*0130*/  SEL R5, RZ, 0x1, P0 ;  /* 0x00000001ff057807 */ /* 0x000fc80000000000 */
[----:B------:R-:W-:Y:S01]  /*0140*/  IADD3 R3, PT, PT, R6, -R3, -R5 ;  /* 0x8000000306037210 */ /* 0x000fe20007ffe805 */
[----:B0-----:R-:W0:Y:S02]  /*0150*/  MUFU.RCP R10, R10 ;  /* 0x0000000a000a7308 */ /* 0x001e240000001000 */
[----:B0-----:R-:W-:-:S06]  /*0160*/  IADD3 R8, PT, PT, R10, 0xffffffe, RZ ;  /* 0x0ffffffe0a087810 */ /* 0x001fcc0007ffe0ff */
[----:B------:R0:W1:Y:S02]  /*0170*/  F2I.FTZ.U32.TRUNC.NTZ R9, R8 ;  /* 0x0000000800097305 */ /* 0x000064000021f000 */
[----:B0-----:R-:W-:Y:S01]  /*0180*/  MOV R8, RZ ;  /* 0x000000ff00087202 */ /* 0x001fe20000000f00 */
[----:B-1----:R-:W-:-:S04]  /*0190*/  IMAD R11, R11, R9, RZ ;  /* 0x000000090b0b7224 */ /* 0x002fc800078e02ff */
[----:B------:R-:W-:-:S06]  /*01a0*/  IMAD.HI.U32 R10, R9, R11, R8 ;  /* 0x0000000b090a7227 */ /* 0x000fcc00078e0008 */
[----:B------:R-:W-:-:S05]  /*01b0*/  IMAD.HI.U32 R10, R10, R3, RZ ;  /* 0x000000030a0a7227 */ /* 0x000fca00078e00ff */
[----:B------:R-:W-:-:S05]  /*01c0*/  IADD3 R6, PT, PT, -R10, RZ, RZ ;  /* 0x000000ff0a067210 */ /* 0x000fca0007ffe1ff */
[----:B------:R-:W-:-:S05]  /*01d0*/  IMAD R3, R4, R6, R3 ;  /* 0x0000000604037224 */ /* 0x000fca00078e0203 */
[----:B------:R-:W-:-:S13]  /*01e0*/  ISETP.GE.U32.AND P0, PT, R3, R4, PT ;  /* 0x000000040300720c */ /* 0x000fda0003f06070 */
[----:B------:R-:W-:Y:S01]  /*01f0*/  @P0 IADD3 R3, PT, PT, -R4, R3, RZ ;  /* 0x0000000304030210 */ /* 0x000fe20007ffe1ff */
[----:B------:R-:W-:-:S03]  /*0200*/  @P0 VIADD R10, R10, 0x1 ;  /* 0x000000010a0a0836 */ /* 0x000fc60000000000 */
[----:B------:R-:W-:-:S13]  /*0210*/  ISETP.GE.U32.AND P1, PT, R3, R4, PT ;  /* 0x000000040300720c */ /* 0x000fda0003f26070 */
[----:B------:R-:W-:Y:S02]  /*0220*/  @P1 IADD3 R10, PT, PT, R10, 0x1, RZ ;  /* 0x000000010a0a1810 */ /* 0x000fe40007ffe0ff */
[----:B------:R-:W-:-:S04]  /*0230*/  @!P2 LOP3.LUT R10, RZ, R4, RZ, 0x33, !PT ;  /* 0x00000004ff0aa212 */ /* 0x000fc800078e33ff */
[----:B------:R-:W-:-:S04]  /*0240*/  IADD3 R5, PT, PT, R5, R10, RZ ;  /* 0x0000000a05057210 */ /* 0x000fc80007ffe0ff */
[C---:B------:R-:W-:Y:S02]  /*0250*/  ISETP.GE.U32.AND P0, PT, R5.reuse, 0x3, PT ;  /* 0x000000030500780c */ /* 0x040fe40003f06070 */
[----:B------:R-:W-:Y:S01]  /*0260*/  IADD3 R3, PT, PT, R5, 0x1, RZ ;  /* 0x0000000105037810 */ /* 0x000fe20007ffe0ff */
[----:B------:R-:W-:-:S03]  /*0270*/  IMAD.MOV.U32 R5, RZ, RZ, RZ ;  /* 0x000000ffff057224 */ /* 0x000fc600078e00ff */
[----:B------:R-:W-:-:S07]  /*0280*/  LOP3.LUT R6, R3, 0x3, RZ, 0xc0, !PT ;  /* 0x0000000303067812 */ /* 0x000fce00078ec0ff */
[----:B------:R-:W-:Y:S05]  /*0290*/  @!P0 BRA `(.L_x_3) ;  /* 0x00000010009c8947 */ /* 0x000fea0003800000 */
[----:B------:R-:W-:Y:S01]  /*02a0*/  LOP3.LUT R3, R3, 0xfffffffc, RZ, 0xc0, !PT ;  /* 0xfffffffc03037812 */ /* 0x000fe200078ec0ff */
[----:B------:R-:W0:Y:S01]  /*02b0*/  LDC.64 R12, c[0x0][0x380] ;  /* 0x0000e000ff0c7b82 */ /* 0x000e220000000a00 */
[----:B------:R-:W-:Y:S01]  /*02c0*/  BSSY.RELIABLE B0, `(.L_x_4) ;  /* 0x00000fc000007945 */ /* 0x000fe20003800100 */
[----:B------:R-:W-:Y:S02]  /*02d0*/  MOV R5, RZ ;  /* 0x000000ff00057202 */ /* 0x000fe40000000f00 */
[----:B------:R-:W-:-:S04]  /*02e0*/  IADD3 R3, PT, PT, -R3, RZ, RZ ;  /* 0x000000ff03037210 */ /* 0x000fc80007ffe1ff */
[----:B------:R-:W1:Y:S01]  /*02f0*/  LDC.64 R14, c[0x0][0x388] ;  /* 0x0000e200ff0e7b82 */ /* 0x000e620000000a00 */
[----:B------:R-:W-:-:S13]  /*0300*/  ISETP.GE.AND P0, PT, R3, RZ, PT ;  /* 0x000000ff0300720c */ /* 0x000fda0003f06270 */
[----:B------:R-:W-:Y:S05]  /*0310*/  @P0 BRA `(.L_x_5) ;  /* 0x0000000c00d80947 */ /* 0x000fea0003800000 */
[----:B------:R-:W-:Y:S01]  /*0320*/  IADD3 R8, PT, PT, -R3, RZ, RZ ;  /* 0x000000ff03087210 */ /* 0x000fe20007ffe1ff */
[----:B------:R-:W-:Y:S01]  /*0330*/  BSSY.RECONVERGENT B3, `(.L_x_6) ;  /* 0x000009e000037945 */ /* 0x000fe20003800200 */
[----:B------:R-:W-:Y:S02]  /*0340*/  PLOP3.LUT P0, PT, PT, PT, PT, 0x80, 0x8 ;  /* 0x000000000008781c */ /* 0x000fe40003f0f070 */
[----:B------:R-:W-:-:S13]  /*0350*/  ISETP.GT.AND P1, PT, R8, 0xc, PT ;  /* 0x0000000c0800780c */ /* 0x000fda0003f24270 */
[----:B------:R-:W-:Y:S05]  /*0360*/  @!P1 BRA `(.L_x_7) ;  /* 0x0000000800689947 */ /* 0x000fea0003800000 */
[----:B------:R-:W2:Y:S01]  /*0370*/  LDC.64 R10, c[0x0][0x380] ;  /* 0x0000e000ff0a7b82 */ /* 0x000ea20000000a00 */
[----:B------:R-:W-:-:S07]  /*0380*/  PLOP3.LUT P0, PT, PT, PT, PT, 0x8, 0x80 ;  /* 0x000000000080781c */ /* 0x000fce0003f0e170 */
[----:B------:R-:W3:Y:S06]  /*0390*/  LDC.64 R16, c[0x0][0x388] ;  /* 0x0000e200ff107b82 */ /* 0x000eec0000000a00 */
.L_x_8:
[----:B---3--:R-:W-:-:S04]  /*03a0*/  IMAD.WIDE R22, R7, 0x4, R16 ;  /* 0x0000000407167825 */ /* 0x008fc800078e0210 */
[----:B--2---:R-:W-:Y:S01]  /*03b0*/  IMAD.WIDE R28, R7, 0x4, R10 ;  /* 0x00000004071c7825 */ /* 0x004fe200078e020a */
[----:B------:R-:W2:Y:S03]  /*03c0*/  LDG.E R26, desc[UR6][R22.64] ;  /* 0x00000006161a7981 */ /* 0x000ea6000c1e1900 */
[C---:B------:R-:W-:Y:S01]  /*03d0*/  IMAD.WIDE R8, R4.reuse, 0x4, R22 ;  /* 0x0000000404087825 */ /* 0x040fe200078e0216 */
[----:B------:R-:W3:Y:S03]  /*03e0*/  LDG.E R25, desc[UR6][R28.64] ;  /* 0x000000061c197981 */ /* 0x000ee6000c1e1900 */
[C---:B------:R-:W-:Y:S01]  /*03f0*/  IMAD.WIDE R18, R4.reuse, 0x4, R28 ;  /* 0x0000000404127825 */ /* 0x040fe200078e021c */
[----:B------:R4:W5:Y:S04]  /*0400*/  LDG.E R21, desc[UR6][R8.64] ;  /* 0x0000000608157981 */ /* 0x000968000c1e1900 */
[----:B------:R0:W5:Y:S01]  /*0410*/  LDG.E R20, desc[UR6][R18.64] ;  /* 0x0000000612147981 */ /* 0x000162000c1e1900 */
[----:B----4-:R-:W-:-:S04]  /*0420*/  IMAD.WIDE R8, R4, 0x4, R8 ;  /* 0x0000000404087825 */ /* 0x010fc800078e0208 */
[C---:B0-----:R-:W-:Y:S01]  /*0430*/  IMAD.WIDE R18, R4.reuse, 0x4, R18 ;  /* 0x0000000404127825 */ /* 0x041fe200078e0212 */
[----:B------:R0:W4:Y:S04]  /*0440*/  LDG.E R24, desc[UR6][R8.64] ;  /* 0x0000000608187981 */ /* 0x000128000c1e1900 */
[----:B------:R1:W4:Y:S01]  /*0450*/  LDG.E R23, desc[UR6][R18.64] ;  /* 0x0000000612177981 */ /* 0x000322000c1e1900 */
[----:B0-----:R-:W-:-:S04]  /*0460*/  IMAD.WIDE R8, R4, 0x4, R8 ;  /* 0x0000000404087825 */ /* 0x001fc800078e0208 */
[C---:B-1----:R-:W-:Y:S02]  /*0470*/  IMAD.WIDE R18, R4.reuse, 0x4, R18 ;  /* 0x0000000404127825 */ /* 0x042fe400078e0212 */
[----:B------:R0:W4:Y:S04]  /*0480*/  LDG.E R9, desc[UR6][R8.64] ;  /* 0x0000000608097981 */ /* 0x000128000c1e1900 */
[----:B------:R1:W4:Y:S01]  /*0490*/  LDG.E R22, desc[UR6][R18.64] ;  /* 0x0000000612167981 */ /* 0x000322000c1e1900 */
[----:B------:R-:W-:Y:S01]  /*04a0*/  IADD3 R27, PT, PT, R5, 0x1, RZ ;  /* 0x00000001051b7810 */ /* 0x000fe20007ffe0ff */
[----:B0-----:R-:W-:-:S04]  /*04b0*/  IMAD R8, R4, 0x4, R7 ;  /* 0x0000000404087824 */ /* 0x001fc800078e0207 */
[----:B-1----:R-:W-:-:S04]  /*04c0*/  IMAD.WIDE R18, R8, 0x4, R10 ;  /* 0x0000000408127825 */ /* 0x002fc800078e020a */
[----:B--2---:R-:W-:-:S04]  /*04d0*/  FMUL R26, R26, R26 ;  /* 0x0000001a1a1a7220 */ /* 0x004fc80000400000 */
[----:B---3--:R-:W-:Y:S01]  /*04e0*/  FFMA R26, R25, R25, R26 ;  /* 0x00000019191a7223 */ /* 0x008fe2000000001a */
[----:B-----5:R-:W-:-:S04]  /*04f0*/  FMUL R21, R21, R21 ;  /* 0x0000001515157220 */ /* 0x020fc80000400000 */
[----:B------:R-:W-:Y:S02]  /*0500*/  FSETP.GEU.AND P1, PT, R26, 1, PT ;  /* 0x3f8000001a00780b */ /* 0x000fe40003f2e000 */
[----:B------:R0:W2:Y:S01]  /*0510*/  LDG.E R26, desc[UR6][R18.64] ;  /* 0x00000006121a7981 */ /* 0x0000a2000c1e1900 */
[----:B------:R-:W-:Y:S01]  /*0520*/  FFMA R7, R20, R20, R21 ;  /* 0x0000001414077223 */ /* 0x000fe20000000015 */
[----:B------:R-:W-:-:S04]  /*0530*/  IMAD.WIDE R20, R8, 0x4, R16 ;  /* 0x0000000408147825 */ /* 0x000fc800078e0210 */
[----:B------:R-:W-:Y:S02]  /*0540*/  FSETP.GEU.AND P2, PT, R7, 1, PT ;  /* 0x3f8000000700780b */ /* 0x000fe40003f4e000 */
[----:B------:R1:W3:Y:S01]  /*0550*/  LDG.E R7, desc[UR6][R20.64] ;  /* 0x0000000614077981 */ /* 0x0002e2000c1e1900 */
[----:B----4-:R-:W-:Y:S01]  /*0560*/  FMUL R24, R24, R24 ;  /* 0x0000001818187220 */ /* 0x010fe20000400000 */
[----:B0-----:R-:W-:Y:S01]  /*0570*/  IMAD.WIDE R18, R4, 0x4, R18 ;  /* 0x0000000404127825 */ /* 0x001fe200078e0212 */
[----:B------:R-:W-:-:S03]  /*0580*/  @P1 IADD3 R27, PT, PT, R5, RZ, RZ ;  /* 0x000000ff051b1210 */ /* 0x000fc60007ffe0ff */
[----:B-1----:R-:W-:-:S04]  /*0590*/  IMAD.WIDE R20, R4, 0x4, R20 ;  /* 0x0000000404147825 */ /* 0x002fc800078e0214 */
[----:B------:R-:W-:Y:S01]  /*05a0*/  FFMA R24, R23, R23, R24 ;  /* 0x0000001717187223 */ /* 0x000fe20000000018 */
[----:B------:R0:W4:Y:S04]  /*05b0*/  LDG.E R5, desc[UR6][R18.64] ;  /* 0x0000000612057981 */ /* 0x000128000c1e1900 */
[----:B------:R1:W5:Y:S01]  /*05c0*/  LDG.E R23, desc[UR6][R20.64] ;  /* 0x0000000614177981 */ /* 0x000362000c1e1900 */
[----:B------:R-:W-:Y:S01]  /*05d0*/  FMUL R9, R9, R9 ;  /* 0x0000000909097220 */ /* 0x000fe20000400000 */
[----:B0-----:R-:W-:-:S04]  /*05e0*/  IMAD.WIDE R18, R4, 0x4, R18 ;  /* 0x0000000404127825 */ /* 0x001fc800078e0212 */
[----:B-1----:R-:W-:-:S04]  /*05f0*/  IMAD.WIDE R20, R4, 0x4, R20 ;  /* 0x0000000404147825 */ /* 0x002fc800078e0214 */
[----:B------:R-:W-:Y:S01]  /*0600*/  FFMA R22, R22, R22, R9 ;  /* 0x0000001616167223 */ /* 0x000fe20000000009 */
[----:B------:R-:W-:Y:S01]  /*0610*/  IADD3 R25, PT, PT, R27, 0x1, RZ ;  /* 0x000000011b197810 */ /* 0x000fe20007ffe0ff */
[----:B------:R0:W4:Y:S01]  /*0620*/  LDG.E R9, desc[UR6][R20.64] ;  /* 0x0000000614097981 */ /* 0x000122000c1e1900 */
[----:B------:R-:W-:Y:S01]  /*0630*/  @P2 IMAD.MOV R25, RZ, RZ, R27 ;  /* 0x000000ffff192224 */ /* 0x000fe200078e021b */
[----:B------:R-:W-:Y:S02]  /*0640*/  FSETP.GEU.AND P2, PT, R24, 1, PT ;  /* 0x3f8000001800780b */ /* 0x000fe40003f4e000 */
[----:B------:R1:W4:Y:S01]  /*0650*/  LDG.E R24, desc[UR6][R18.64] ;  /* 0x0000000612187981 */ /* 0x000322000c1e1900 */
[----:B0-----:R-:W-:-:S04]  /*0660*/  IMAD.WIDE R20, R4, 0x4, R20 ;  /* 0x0000000404147825 */ /* 0x001fc800078e0214 */
[----:B-1----:R-:W-:Y:S02]  /*0670*/  IMAD.WIDE R18, R4, 0x4, R18 ;  /* 0x0000000404127825 */ /* 0x002fe400078e0212 */
[----:B------:R-:W4:Y:S04]  /*0680*/  LDG.E R20, desc[UR6][R20.64] ;  /* 0x0000000614147981 */ /* 0x000f28000c1e1900 */
[----:B------:R0:W4:Y:S01]  /*0690*/  LDG.E R21, desc[UR6][R18.64] ;  /* 0x0000000612157981 */ /* 0x000122000c1e1900 */
[----:B------:R-:W-:Y:S01]  /*06a0*/  FSETP.GEU.AND P1, PT, R22, 1, PT ;  /* 0x3f8000001600780b */ /* 0x000fe20003f2e000 */
[----:B---3--:R-:W-:Y:S01]  /*06b0*/  FMUL R27, R7, R7 ;  /* 0x00000007071b7220 */ /* 0x008fe20000400000 */
[----:B------:R-:W-:-:S03]  /*06c0*/  IADD3 R7, PT, PT, R25, 0x1, RZ ;  /* 0x0000000119077810 */ /* 0x000fc60007ffe0ff */
[----:B--2---:R-:W-:Y:S01]  /*06d0*/  FFMA R27, R26, R26, R27 ;  /* 0x0000001a1a1b7223 */ /* 0x004fe2000000001b */
[----:B------:R-:W-:-:S04]  /*06e0*/  @P2 IADD3 R7, PT, PT, R25, RZ, RZ ;  /* 0x000000ff19072210 */ /* 0x000fc80007ffe0ff */
[----:B------:R-:W-:Y:S02]  /*06f0*/  FSETP.GEU.AND P2, PT, R27, 1, PT ;  /* 0x3f8000001b00780b */ /* 0x000fe40003f4e000 */
[----:B------:R-:W-:Y:S01]  /*0700*/  IADD3 R22, PT, PT, R7, 0x1, RZ ;  /* 0x0000000107167810 */ /* 0x000fe20007ffe0ff */
[----:B------:R-:W-:Y:S01]  /*0710*/  @P1 IMAD.MOV R22, RZ, RZ, R7 ;  /* 0x000000ffff161224 */ /* 0x000fe200078e0207 */
[----:B------:R-:W-:Y:S01]  /*0720*/  LEA R7, R4, R8, 0x2 ;  /* 0x0000000804077211 */ /* 0x000fe200078e10ff */
[----:B-----5:R-:W-:-:S04]  /*0730*/  FMUL R8, R23, R23 ;  /* 0x0000001717087220 */ /* 0x020fc80000400000 */
[----:B0-----:R-:W-:Y:S01]  /*0740*/  IMAD.WIDE R18, R7, 0x4, R16 ;  /* 0x0000000407127825 */ /* 0x001fe200078e0210 */
[----:B------:R-:W-:-:S03]  /*0750*/  IADD3 R25, PT, PT, R22, 0x1, RZ ;  /* 0x0000000116197810 */ /* 0x000fc60007ffe0ff */
[----:B----4-:R-:W-:Y:S01]  /*0760*/  FFMA R5, R5, R5, R8 ;  /* 0x0000000505057223 */ /* 0x010fe20000000008 */
[----:B------:R-:W-:Y:S01]  /*0770*/  @P2 IADD3 R25, PT, PT, R22, RZ, RZ ;  /* 0x000000ff16192210 */ /* 0x000fe20007ffe0ff */
[----:B------:R-:W-:Y:S01]  /*0780*/  IMAD.WIDE R22, R7, 0x4, R10 ;  /* 0x0000000407167825 */ /* 0x000fe200078e020a */
[----:B------:R0:W2:Y:S02]  /*0790*/  LDG.E R8, desc[UR6][R18.64] ;  /* 0x0000000612087981 */ /* 0x0000a4000c1e1900 */
[----:B------:R-:W-:Y:S02]  /*07a0*/  FSETP.GEU.AND P1, PT, R5, 1, PT ;  /* 0x3f8000000500780b */ /* 0x000fe40003f2e000 */
[----:B------:R1:W3:Y:S01]  /*07b0*/  LDG.E R5, desc[UR6][R22.64] ;  /* 0x0000000616057981 */ /* 0x0002e2000c1e1900 */
[----:B------:R-:W-:Y:S01]  /*07c0*/  FMUL R9, R9, R9 ;  /* 0x0000000909097220 */ /* 0x000fe20000400000 */
[----:B0-----:R-:W-:-:S04]  /*07d0*/  IMAD.WIDE R18, R4, 0x4, R18 ;  /* 0x0000000404127825 */ /* 0x001fc800078e0212 */
[----:B------:R-:W-:Y:S01]  /*07e0*/  FFMA R24, R24, R24, R9 ;  /* 0x0000001818187223 */ /* 0x000fe20000000009 */
[----:B-1----:R-:W-:-:S04]  /*07f0*/  IMAD.WIDE R22, R4, 0x4, R22 ;  /* 0x0000000404167825 */ /* 0x002fc800078e0216 */
[----:B------:R-:W-:Y:S02]  /*0800*/  FSETP.GEU.AND P2, PT, R24, 1, PT ;  /* 0x3f8000001800780b */ /* 0x000fe40003f4e000 */
[----:B------:R0:W4:Y:S01]  /*0810*/  LDG.E R24, desc[UR6][R18.64] ;  /* 0x0000000612187981 */ /* 0x000122000c1e1900 */
[C---:B------:R-:W-:Y:S02]  /*0820*/  VIADD R9, R25.reuse, 0x1 ;  /* 0x0000000119097836 */ /* 0x040fe40000000000 */
[----:B------:R-:W-:Y:S01]  /*0830*/  FMUL R26, R20, R20 ;  /* 0x00000014141a7220 */ /* 0x000fe20000400000 */
[----:B------:R-:W-:Y:S01]  /*0840*/  @P1 IADD3 R9, PT, PT, R25, RZ, RZ ;  /* 0x000000ff19091210 */ /* 0x000fe20007ffe0ff */
[----:B------:R-:W5:Y:S01]  /*0850*/  LDG.E R20, desc[UR6][R22.64] ;  /* 0x0000000616147981 */ /* 0x000f62000c1e1900 */
[----:B0-----:R-:W-:-:S04]  /*0860*/  IMAD.WIDE R18, R4, 0x4, R18 ;  /* 0x0000000404127825 */ /* 0x001fc800078e0212 */
[----:B------:R-:W-:Y:S01]  /*0870*/  FFMA R21, R21, R21, R26 ;  /* 0x0000001515157223 */ /* 0x000fe2000000001a */
[C---:B------:R-:W-:Y:S01]  /*0880*/  IMAD.WIDE R26, R4.reuse, 0x4, R22 ;  /* 0x00000004041a7825 */ /* 0x040fe200078e0216 */
[----:B------:R0:W5:Y:S04]  /*0890*/  LDG.E R25, desc[UR6][R18.64] ;  /* 0x0000000612197981 */ /* 0x000168000c1e1900 */
[----:B------:R1:W5:Y:S01]  /*08a0*/  LDG.E R23, desc[UR6][R26.64] ;  /* 0x000000061a177981 */ /* 0x000362000c1e1900 */
[----:B------:R-:W-:Y:S01]  /*08b0*/  FSETP.GEU.AND P1, PT, R21, 1, PT ;  /* 0x3f8000001500780b */ /* 0x000fe20003f2e000 */
[C---:B0-----:R-:W-:Y:S01]  /*08c0*/  IMAD.WIDE R18, R4.reuse, 0x4, R18 ;  /* 0x0000000404127825 */ /* 0x041fe200078e0212 */
[----:B------:R-:W-:-:S03]  /*08d0*/  LEA R7, R4, R7, 0x2 ;  /* 0x0000000704077211 */ /* 0x000fc600078e10ff */
[----:B-1----:R-:W-:Y:S01]  /*08e0*/  IMAD.WIDE R26, R4, 0x4, R26 ;  /* 0x00000004041a7825 */ /* 0x002fe200078e021a */
[----:B------:R0:W5:Y:S03]  /*08f0*/  LDG.E R22, desc[UR6][R18.64] ;  /* 0x0000000612167981 */ /* 0x000166000c1e1900 */
[----:B0-----:R-:W-:-:S04]  /*0900*/  IMAD.WIDE R18, R7, 0x4, R10 ;  /* 0x0000000407127825 */ /* 0x001fc800078e020a */
[----:B--2---:R-:W-:-:S04]  /*0910*/  FMUL R8, R8, R8 ;  /* 0x0000000808087220 */ /* 0x004fc80000400000 */
[----:B---3--:R-:W-:Y:S01]  /*0920*/  FFMA R8, R5, R5, R8 ;  /* 0x0000000505087223 */ /* 0x008fe20000000008 */
[C---:B------:R-:W-:Y:S02]  /*0930*/  IADD3 R5, PT, PT, R9.reuse, 0x1, RZ ;  /* 0x0000000109057810 */ /* 0x040fe40007ffe0ff */
[----:B------:R-:W-:Y:S02]  /*0940*/  @P2 IADD3 R5, PT, PT, R9, RZ, RZ ;  /* 0x000000ff09052210 */ /* 0x000fe40007ffe0ff */
[----:B------:R-:W-:Y:S01]  /*0950*/  FSETP.GEU.AND P2, PT, R8, 1, PT ;  /* 0x3f8000000800780b */ /* 0x000fe20003f4e000 */
[----:B------:R-:W2:Y:S02]  /*0960*/  LDG.E R9, desc[UR6][R26.64] ;  /* 0x000000061a097981 */ /* 0x000ea4000c1e1900 */
[C---:B------:R-:W-:Y:S01]  /*0970*/  VIADD R8, R5.reuse, 0x1 ;  /* 0x0000000105087836 */ /* 0x040fe20000000000 */
[----:B------:R-:W-:Y:S01]  /*0980*/  @P1 IADD3 R8, PT, PT, R5, RZ, RZ ;  /* 0x000000ff05081210 */ /* 0x000fe20007ffe0ff */
[----:B----4-:R-:W-:-:S03]  /*0990*/  FMUL R21, R24, R24 ;  /* 0x0000001818157220 */ /* 0x010fc60000400000 */
[----:B------:R-:W-:-:S05]  /*09a0*/  IADD3 R5, PT, PT, R8, 0x1, RZ ;  /* 0x0000000108057810 */ /* 0x000fca0007ffe0ff */
[----:B------:R-:W-:Y:S01]  /*09b0*/  @P2 IADD3 R5, PT, PT, R8, RZ, RZ ;  /* 0x000000ff08052210 */ /* 0x000fe20007ffe0ff */
[----:B-----5:R-:W-:Y:S01]  /*09c0*/  FFMA R24, R20, R20, R21 ;  /* 0x0000001414187223 */ /* 0x020fe20000000015 */
[----:B------:R-:W-:-:S04]  /*09d0*/  IMAD.WIDE R20, R7, 0x4, R16 ;  /* 0x0000000407147825 */ /* 0x000fc800078e0210 */
[----:B------:R-:W-:-:S04]  /*09e0*/  FMUL R8, R25, R25 ;  /* 0x0000001919087220 */ /* 0x000fc80000400000 */
[----:B------:R-:W-:Y:S02]  /*09f0*/  FFMA R25, R23, R23, R8 ;  /* 0x0000001717197223 */ /* 0x000fe40000000008 */
[----:B------:R0:W3:Y:S01]  /*0a00*/  LDG.E R8, desc[UR6][R20.64] ;  /* 0x0000000614087981 */ /* 0x0000e2000c1e1900 */
[----:B------:R-:W-:-:S03]  /*0a10*/  FSETP.GEU.AND P2, PT, R24, 1, PT ;  /* 0x3f8000001800780b */ /* 0x000fc60003f4e000 */
[----:B------:R1:W4:Y:S01]  /*0a20*/  LDG.E R24, desc[UR6][R18.64] ;  /* 0x0000000612187981 */ /* 0x000322000c1e1900 */
[----:B------:R-:W-:Y:S01]  /*0a30*/  FSETP.GEU.AND P1, PT, R25, 1, PT ;  /* 0x3f8000001900780b */ /* 0x000fe20003f2e000 */
[----:B0-----:R-:W-:-:S04]  /*0a40*/  IMAD.WIDE R20, R4, 0x4, R20 ;  /* 0x0000000404147825 */ /* 0x001fc800078e0214 */
[C---:B-1----:R-:W-:Y:S01]  /*0a50*/  IMAD.WIDE R18, R4.reuse, 0x4, R18 ;  /* 0x0000000404127825 */ /* 0x042fe200078e0212 */
[----:B------:R0:W5:Y:S04]  /*0a60*/  LDG.E R25, desc[UR6][R20.64] ;  /* 0x0000000614197981 */ /* 0x000168000c1e1900 */
[----:B------:R1:W5:Y:S01]  /*0a70*/  LDG.E R23, desc[UR6][R18.64] ;  /* 0x0000000612177981 */ /* 0x000362000c1e1900 */
[----:B0-----:R-:W-:-:S04]  /*0a80*/  IMAD.WIDE R20, R4, 0x4, R20 ;  /* 0x0000000404147825 */ /* 0x001fc800078e0214 */
[C---:B-1----:R-:W-:Y:S01]  /*0a90*/  IMAD.WIDE R18, R4.reuse, 0x4, R18 ;  /* 0x0000000404127825 */ /* 0x042fe200078e0212 */
[----:B------:R0:W5:Y:S04]  /*0aa0*/  LDG.E R28, desc[UR6][R20.64] ;  /* 0x00000006141c7981 */ /* 0x000168000c1e1900 */
[----:B------:R1:W5:Y:S01]  /*0ab0*/  LDG.E R26, desc[UR6][R18.64] ;  /* 0x00000006121a7981 */ /* 0x000362000c1e1900 */
[----:B0-----:R-:W-:-:S04]  /*0ac0*/  IMAD.WIDE R20, R4, 0x4, R20 ;  /* 0x0000000404147825 */ /* 0x001fc800078e0214 */
[----:B-1----:R-:W-:Y:S01]  /*0ad0*/  IMAD.WIDE R18, R4, 0x4, R18 ;  /* 0x0000000404127825 */ /* 0x002fe200078e0212 */
[----:B------:R-:W5:Y:S04]  /*0ae0*/  LDG.E R29, desc[UR6][R20.64] ;  /* 0x00000006141d7981 */ /* 0x000f68000c1e1900 */
[----:B------:R5:W5:Y:S01]  /*0af0*/  LDG.E R27, desc[UR6][R18.64] ;  /* 0x00000006121b7981 */ /* 0x000b62000c1e1900 */
[----:B------:R-:W-:Y:S01]  /*0b00*/  FMUL R22, R22, R22 ;  /* 0x0000001616167220 */ /* 0x000fe20000400000 */
[----:B------:R-:W-:Y:S02]  /*0b10*/  IADD3 R3, PT, PT, R3, 0x10, RZ ;  /* 0x0000001003037810 */ /* 0x000fe40007ffe0ff */
[----:B------:R-:W-:Y:S01]  /*0b20*/  LEA R7, R4, R7, 0x2 ;  /* 0x0000000704077211 */ /* 0x000fe200078e10ff */
[----:B--2---:R-:W-:Y:S01]  /*0b30*/  FFMA R22, R9, R9, R22 ;  /* 0x0000000909167223 */ /* 0x004fe20000000016 */
[C---:B------:R-:W-:Y:S01]  /*0b40*/  VIADD R9, R5.reuse, 0x1 ;  /* 0x0000000105097836 */ /* 0x040fe20000000000 */
[----:B------:R-:W-:-:S03]  /*0b50*/  @P2 IADD3 R9, PT, PT, R5, RZ, RZ ;  /* 0x000000ff05092210 */ /* 0x000fc60007ffe0ff */
[----:B------:R-:W-:Y:S02]  /*0b60*/  FSETP.GEU.AND P2, PT, R22, 1, PT ;  /* 0x3f8000001600780b */ /* 0x000fe40003f4e000 */
[C---:B------:R-:W-:Y:S02]  /*0b70*/  IADD3 R5, PT, PT, R9.reuse, 0x1, RZ ;  /* 0x0000000109057810 */ /* 0x040fe40007ffe0ff */
[----:B------:R-:W-:Y:S01]  /*0b80*/  @P1 IADD3 R5, PT, PT, R9, RZ, RZ ;  /* 0x000000ff09051210 */ /* 0x000fe20007ffe0ff */
[----:B---3--:R-:W-:-:S04]  /*0b90*/  FMUL R8, R8, R8 ;  /* 0x0000000808087220 */ /* 0x008fc80000400000 */
[----:B----4-:R-:W-:-:S05]  /*0ba0*/  FFMA R8, R24, R24, R8 ;  /* 0x0000001818087223 */ /* 0x010fca0000000008 */
[----:B------:R-:W-:Y:S02]  /*0bb0*/  FSETP.GEU.AND P1, PT, R8, 1, PT ;  /* 0x3f8000000800780b */ /* 0x000fe40003f2e000 */
[----:B------:R-:W-:Y:S01]  /*0bc0*/  IADD3 R8, PT, PT, R5, 0x1, RZ ;  /* 0x0000000105087810 */ /* 0x000fe20007ffe0ff */
[----:B-----5:R-:W-:Y:S01]  /*0bd0*/  FMUL R18, R25, R25 ;  /* 0x0000001919127220 */ /* 0x020fe20000400000 */
[----:B------:R-:W-:-:S03]  /*0be0*/  @P2 IMAD.MOV R8, RZ, RZ, R5 ;  /* 0x000000ffff082224 */ /* 0x000fc600078e0205 */
[----:B------:R-:W-:-:S05]  /*0bf0*/  FFMA R18, R23, R23, R18 ;  /* 0x0000001717127223 */ /* 0x000fca0000000012 */
[----:B------:R-:W-:Y:S01]  /*0c00*/  FSETP.GEU.AND P2, PT, R18, 1, PT ;  /* 0x3f8000001200780b */ /* 0x000fe20003f4e000 */
[----:B------:R-:W-:Y:S01]  /*0c10*/  FMUL R5, R28, R28 ;  /* 0x0000001c1c057220 */ /* 0x000fe20000400000 */
[----:B------:R-:W-:-:S03]  /*0c20*/  IADD3 R9, PT, PT, R8, 0x1, RZ ;  /* 0x0000000108097810 */ /* 0x000fc60007ffe0ff */
[----:B------:R-:W-:Y:S01]  /*0c30*/  FFMA R5, R26, R26, R5 ;  /* 0x0000001a1a057223 */ /* 0x000fe20000000005 */
[----:B------:R-:W-:-:S04]  /*0c40*/  @P1 IADD3 R9, PT, PT, R8, RZ, RZ ;  /* 0x000000ff08091210 */ /* 0x000fc80007ffe0ff */
[----:B------:R-:W-:Y:S02]  /*0c50*/  FSETP.GEU.AND P1, PT, R5, 1, PT ;  /* 0x3f8000000500780b */ /* 0x000fe40003f2e000 */
[----:B------:R-:W-:Y:S01]  /*0c60*/  IADD3 R5, PT, PT, R9, 0x1, RZ ;  /* 0x0000000109057810 */ /* 0x000fe20007ffe0ff */
[----:B------:R-:W-:Y:S01]  /*0c70*/  FMUL R8, R29, R29 ;  /* 0x0000001d1d087220 */ /* 0x000fe20000400000 */
[----:B------:R-:W-:-:S03]  /*0c80*/  @P2 IADD3 R5, PT, PT, R9, RZ, RZ ;  /* 0x000000ff09052210 */ /* 0x000fc60007ffe0ff */
[----:B------:R-:W-:-:S05]  /*0c90*/  FFMA R8, R27, R27, R8 ;  /* 0x0000001b1b087223 */ /* 0x000fca0000000008 */
[----:B------:R-:W-:Y:S01]  /*0ca0*/  FSETP.GEU.AND P2, PT, R8, 1, PT ;  /* 0x3f8000000800780b */ /* 0x000fe20003f4e000 */
[C---:B------:R-:W-:Y:S01]  /*0cb0*/  VIADD R8, R5.reuse, 0x1 ;  /* 0x0000000105087836 */ /* 0x040fe20000000000 */
[----:B------:R-:W-:Y:S02]  /*0cc0*/  @P1 IADD3 R8, PT, PT, R5, RZ, RZ ;  /* 0x000000ff05081210 */ /* 0x000fe40007ffe0ff */
[----:B------:R-:W-:Y:S02]  /*0cd0*/  ISETP.GE.AND P1, PT, R3, -0xc, PT ;  /* 0xfffffff40300780c */ /* 0x000fe40003f26270 */
[----:B------:R-:W-:-:S07]  /*0ce0*/  IADD3 R5, PT, PT, R8, 0x1, RZ ;  /* 0x0000000108057810 */ /* 0x000fce0007ffe0ff */
[----:B------:R-:W-:-:S04]  /*0cf0*/  @P2 IMAD.MOV R5, RZ, RZ, R8 ;  /* 0x000000ffff052224 */ /* 0x000fc800078e0208 */
[----:B------:R-:W-:Y:S05]  /*0d00*/  @!P1 BRA `(.L_x_8) ;  /* 0xfffffff400a49947 */ /* 0x000fea000383ffff */
.L_x_7:
[----:B------:R-:W-:Y:S05]  /*0d10*/  BSYNC.RECONVERGENT B3 ;  /* 0x0000000000037941 */ /* 0x000fea0003800200 */
.L_x_6:
[----:B------:R-:W-:Y:S01]  /*0d20*/  IADD3 R8, PT, PT, -R3, RZ, RZ ;  /* 0x000000ff03087210 */ /* 0x000fe20007ffe1ff */
[----:B------:R-:W-:Y:S03]  /*0d30*/  BSSY.RECONVERGENT B3, `(.L_x_9) ;  /* 0x0000051000037945 */ /* 0x000fe60003800200 */
[----:B------:R-:W-:-:S13]  /*0d40*/  ISETP.GT.AND P1, PT, R8, 0x4, PT ;  /* 0x000000040800780c */ /* 0x000fda0003f24270 */
[----:B------:R-:W-:Y:S05]  /*0d50*/  @!P1 BRA `(.L_x_10) ;  /* 0x0000000400389947 */ /* 0x000fea0003800000 */
[----:B------:R-:W2:Y:S08]  /*0d60*/  LDC.64 R18, c[0x0][0x388] ;  /* 0x0000e200ff127b82 */ /* 0x000eb00000000a00 */
[----:B------:R-:W3:Y:S01]  /*0d70*/  LDC.64 R16, c[0x0][0x380] ;  /* 0x0000e000ff107b82 */ /* 0x000ee20000000a00 */
[----:B--2---:R-:W-:-:S05]  /*0d80*/  IMAD.WIDE R20, R7, 0x4, R18 ;  /* 0x0000000407147825 */ /* 0x004fca00078e0212 */
[----:B------:R2:W4:Y:S01]  /*0d90*/  LDG.E R25, desc[UR6][R20.64] ;  /* 0x0000000614197981 */ /* 0x000522000c1e1900 */
[----:B---3--:R-:W-:-:S05]  /*0da0*/  IMAD.WIDE R22, R7, 0x4, R16 ;  /* 0x0000000407167825 */ /* 0x008fca00078e0210 */
[----:B------:R3:W5:Y:S01]  /*0db0*/  LDG.E R24, desc[UR6][R22.64] ;  /* 0x0000000616187981 */ /* 0x000762000c1e1900 */
[----:B--2---:R-:W-:-:S05]  /*0dc0*/  IMAD.WIDE R20, R4, 0x4, R20 ;  /* 0x0000000404147825 */ /* 0x004fca00078e0214 */
[----:B------:R2:W5:Y:S01]  /*0dd0*/  LDG.E R11, desc[UR6][R20.64] ;  /* 0x00000006140b7981 */ /* 0x000562000c1e1900 */
[----:B---3--:R-:W-:-:S05]  /*0de0*/  IMAD.WIDE R22, R4, 0x4, R22 ;  /* 0x0000000404167825 */ /* 0x008fca00078e0216 */
[----:B------:R3:W5:Y:S01]  /*0df0*/  LDG.E R10, desc[UR6][R22.64] ;  /* 0x00000006160a7981 */ /* 0x000762000c1e1900 */
[----:B--2---:R-:W-:-:S05]  /*0e00*/  IMAD.WIDE R20, R4, 0x4, R20 ;  /* 0x0000000404147825 */ /* 0x004fca00078e0214 */
[----:B------:R2:W5:Y:S01]  /*0e10*/  LDG.E R9, desc[UR6][R20.64] ;  /* 0x0000000614097981 */ /* 0x000562000c1e1900 */
[C---:B---3--:R-:W-:Y:S01]  /*0e20*/  IMAD.WIDE R22, R4.reuse, 0x4, R22 ;  /* 0x0000000404167825 */ /* 0x048fe200078e0216 */
[----:B------:R-:W-:-:S04]  /*0e30*/  LEA R7, R4, R7, 0x2 ;  /* 0x0000000704077211 */ /* 0x000fc800078e10ff */
[----:B------:R3:W5:Y:S01]  /*0e40*/  LDG.E R8, desc[UR6][R22.64] ;  /* 0x0000000616087981 */ /* 0x000762000c1e1900 */
[----:B--2---:R-:W-:-:S06]  /*0e50*/  IMAD.WIDE R20, R4, 0x4, R20 ;  /* 0x0000000404147825 */ /* 0x004fcc00078e0214 */
[----:B------:R-:W2:Y:S01]  /*0e60*/  LDG.E R21, desc[UR6][R20.64] ;  /* 0x0000000614157981 */ /* 0x000ea2000c1e1900 */
[----:B---3--:R-:W-:-:S04]  /*0e70*/  IMAD.WIDE R22, R4, 0x4, R22 ;  /* 0x0000000404167825 */ /* 0x008fc800078e0216 */
[C---:B------:R-:W-:Y:S01]  /*0e80*/  IMAD.WIDE R18, R7.reuse, 0x4, R18 ;  /* 0x0000000407127825 */ /* 0x040fe200078e0212 */
[----:B------:R-:W3:Y:S03]  /*0e90*/  LDG.E R20, desc[UR6][R22.64] ;  /* 0x0000000616147981 */ /* 0x000ee6000c1e1900 */
[----:B------:R-:W-:Y:S01]  /*0ea0*/  IMAD.WIDE R16, R7, 0x4, R16 ;  /* 0x0000000407107825 */ /* 0x000fe200078e0210 */
[----:B------:R0:W3:Y:S04]  /*0eb0*/  LDG.E R22, desc[UR6][R18.64] ;  /* 0x0000000612167981 */ /* 0x0000e8000c1e1900 */
[----:B------:R1:W3:Y:S01]  /*0ec0*/  LDG.E R23, desc[UR6][R16.64] ;  /* 0x0000000610177981 */ /* 0x0002e2000c1e1900 */
[----:B0-----:R-:W-:-:S04]  /*0ed0*/  IMAD.WIDE R18, R4, 0x4, R18 ;  /* 0x0000000404127825 */ /* 0x001fc800078e0212 */
[----:B-1----:R-:W-:-:S05]  /*0ee0*/  IMAD.WIDE R16, R4, 0x4, R16 ;  /* 0x0000000404107825 */ /* 0x002fca00078e0210 */
[----:B------:R0:W3:Y:S02]  /*0ef0*/  LDG.E R26, desc[UR6][R16.64] ;  /* 0x00000006101a7981 */ /* 0x0000e4000c1e1900 */
[----:B0-----:R-:W-:-:S04]  /*0f00*/  IMAD.WIDE R16, R4, 0x4, R16 ;  /* 0x0000000404107825 */ /* 0x001fc800078e0210 */
[----:B----4-:R-:W-:-:S04]  /*0f10*/  FMUL R25, R25, R25 ;  /* 0x0000001919197220 */ /* 0x010fc80000400000 */
[----:B-----5:R-:W-:Y:S02]  /*0f20*/  FFMA R25, R24, R24, R25 ;  /* 0x0000001818197223 */ /* 0x020fe40000000019 */
[----:B------:R0:W4:Y:S03]  /*0f30*/  LDG.E R24, desc[UR6][R18.64] ;  /* 0x0000000612187981 */ /* 0x000126000c1e1900 */
[----:B------:R-:W-:Y:S01]  /*0f40*/  FSETP.GEU.AND P0, PT, R25, 1, PT ;  /* 0x3f8000001900780b */ /* 0x000fe20003f0e000 */
[----:B------:R-:W-:Y:S01]  /*0f50*/  FMUL R27, R11, R11 ;  /* 0x0000000b0b1b7220 */ /* 0x000fe20000400000 */
[----:B0-----:R-:W-:-:S05]  /*0f60*/  IMAD.WIDE R18, R4, 0x4, R18 ;  /* 0x0000000404127825 */ /* 0x001fca00078e0212 */
[----:B------:R0:W5:Y:S01]  /*0f70*/  LDG.E R25, desc[UR6][R18.64] ;  /* 0x0000000612197981 */ /* 0x000162000c1e1900 */
[----:B------:R-:W-:-:S03]  /*0f80*/  FFMA R28, R10, R10, R27 ;  /* 0x0000000a0a1c7223 */ /* 0x000fc6000000001b */
[----:B------:R1:W5:Y:S01]  /*0f90*/  LDG.E R10, desc[UR6][R16.64] ;  /* 0x00000006100a7981 */ /* 0x000362000c1e1900 */
[----:B0-----:R-:W-:-:S04]  /*0fa0*/  IMAD.WIDE R18, R4, 0x4, R18 ;  /* 0x0000000404127825 */ /* 0x001fc800078e0212 */
[----:B-1----:R-:W-:Y:S01]  /*0fb0*/  IMAD.WIDE R16, R4, 0x4, R16 ;  /* 0x0000000404107825 */ /* 0x002fe200078e0210 */
[----:B------:R-:W5:Y:S04]  /*0fc0*/  LDG.E R11, desc[UR6][R18.64] ;  /* 0x00000006120b7981 */ /* 0x000f68000c1e1900 */
[----:B------:R-:W5:Y:S01]  /*0fd0*/  LDG.E R27, desc[UR6][R16.64] ;  /* 0x00000006101b7981 */ /* 0x000f62000c1e1900 */
[----:B------:R-:W-:Y:S01]  /*0fe0*/  FMUL R29, R9, R9 ;  /* 0x00000009091d7220 */ /* 0x000fe20000400000 */
[----:B------:R-:W-:-:S03]  /*0ff0*/  FSETP.GEU.AND P1, PT, R28, 1, PT ;  /* 0x3f8000001c00780b */ /* 0x000fc60003f2e000 */
[----:B------:R-:W-:Y:S01]  /*1000*/  FFMA R29, R8, R8, R29 ;  /* 0x00000008081d7223 */ /* 0x000fe2000000001d */
[----:B------:R-:W-:Y:S01]  /*1010*/  IADD3 R9, PT, PT, R5, 0x1, RZ ;  /* 0x0000000105097810 */ /* 0x000fe20007ffe0ff */
[----:B--2---:R-:W-:Y:S01]  /*1020*/  FMUL R21, R21, R21 ;  /* 0x0000001515157220 */ /* 0x004fe20000400000 */
[----:B------:R-:W-:Y:S02]  /*1030*/  @P0 IADD3 R9, PT, PT, R5, RZ, RZ ;  /* 0x000000ff05090210 */ /* 0x000fe40007ffe0ff */
[----:B------:R-:W-:Y:S01]  /*1040*/  FSETP.GEU.AND P0, PT, R29, 1, PT ;  /* 0x3f8000001d00780b */ /* 0x000fe20003f0e000 */
[----:B---3--:R-:W-:Y:S02]  /*1050*/  FFMA R21, R20, R20, R21 ;  /* 0x0000001414157223 */ /* 0x008fe40000000015 */
[C---:B------:R-:W-:Y:S02]  /*1060*/  VIADD R5, R9.reuse, 0x1 ;  /* 0x0000000109057836 */ /* 0x040fe40000000000 */
[----:B------:R-:W-:-:S02]  /*1070*/  @P1 IADD3 R5, PT, PT, R9, RZ, RZ ;  /* 0x000000ff09051210 */ /* 0x000fc40007ffe0ff */
[----:B------:R-:W-:Y:S02]  /*1080*/  FSETP.GEU.AND P1, PT, R21, 1, PT ;  /* 0x3f8000001500780b */ /* 0x000fe40003f2e000 */
[----:B------:R-:W-:Y:S01]  /*1090*/  IADD3 R8, PT, PT, R5, 0x1, RZ ;  /* 0x0000000105087810 */ /* 0x000fe20007ffe0ff */
[----:B------:R-:W-:-:S03]  /*10a0*/  FMUL R22, R22, R22 ;  /* 0x0000001616167220 */ /* 0x000fc60000400000 */
[----:B------:R-:W-:Y:S01]  /*10b0*/  @P0 IADD3 R8, PT, PT, R5, RZ, RZ ;  /* 0x000000ff05080210 */ /* 0x000fe20007ffe0ff */
[----:B------:R-:W-:-:S03]  /*10c0*/  FFMA R22, R23, R23, R22 ;  /* 0x0000001717167223 */ /* 0x000fc60000000016 */
[----:B------:R-:W-:Y:S02]  /*10d0*/  IADD3 R9, PT, PT, R8, 0x1, RZ ;  /* 0x0000000108097810 */ /* 0x000fe40007ffe0ff */
[----:B------:R-:W-:Y:S01]  /*10e0*/  FSETP.GEU.AND P0, PT, R22, 1, PT ;  /* 0x3f8000001600780b */ /* 0x000fe20003f0e000 */
[----:B------:R-:W-:Y:S01]  /*10f0*/  @P1 IMAD.MOV R9, RZ, RZ, R8 ;  /* 0x000000ffff091224 */ /* 0x000fe200078e0208 */
[----:B------:R-:W-:Y:S01]  /*1100*/  IADD3 R3, PT, PT, R3, 0x8, RZ ;  /* 0x0000000803037810 */ /* 0x000fe20007ffe0ff */
[----:B------:R-:W-:Y:S02]  /*1110*/  IMAD R7, R4, 0x4, R7 ;  /* 0x0000000404077824 */ /* 0x000fe400078e0207 */
[----:B----4-:R-:W-:-:S04]  /*1120*/  FMUL R5, R24, R24 ;  /* 0x0000001818057220 */ /* 0x010fc80000400000 */
[----:B------:R-:W-:-:S05]  /*1130*/  FFMA R5, R26, R26, R5 ;  /* 0x0000001a1a057223 */ /* 0x000fca0000000005 */
[----:B------:R-:W-:Y:S01]  /*1140*/  FSETP.GEU.AND P1, PT, R5, 1, PT ;  /* 0x3f8000000500780b */ /* 0x000fe20003f2e000 */
[----:B-----5:R-:W-:Y:S01]  /*1150*/  FMUL R25, R25, R25 ;  /* 0x0000001919197220 */ /* 0x020fe20000400000 */
[----:B------:R-:W-:-:S03]  /*1160*/  IADD3 R5, PT, PT, R9, 0x1, RZ ;  /* 0x0000000109057810 */ /* 0x000fc60007ffe0ff */
[----:B------:R-:W-:Y:S01]  /*1170*/  FFMA R25, R10, R10, R25 ;  /* 0x0000000a0a197223 */ /* 0x000fe20000000019 */
[----:B------:R-:W-:-:S04]  /*1180*/  @P0 IADD3 R5, PT, PT, R9, RZ, RZ ;  /* 0x000000ff09050210 */ /* 0x000fc80007ffe0ff */
[----:B------:R-:W-:Y:S01]  /*1190*/  FSETP.GEU.AND P0, PT, R25, 1, PT ;  /* 0x3f8000001900780b */ /* 0x000fe20003f0e000 */
[----:B------:R-:W-:Y:S01]  /*11a0*/  FMUL R8, R11, R11 ;  /* 0x0000000b0b087220 */ /* 0x000fe20000400000 */
[----:B------:R-:W-:-:S03]  /*11b0*/  IADD3 R9, PT, PT, R5, 0x1, RZ ;  /* 0x0000000105097810 */ /* 0x000fc60007ffe0ff */
[----:B------:R-:W-:Y:S01]  /*11c0*/  FFMA R8, R27, R27, R8 ;  /* 0x0000001b1b087223 */ /* 0x000fe20000000008 */
[----:B------:R-:W-:-:S04]  /*11d0*/  @P1 IADD3 R9, PT, PT, R5, RZ, RZ ;  /* 0x000000ff05091210 */ /* 0x000fc80007ffe0ff */
[----:B------:R-:W-:Y:S01]  /*11e0*/  FSETP.GEU.AND P1, PT, R8, 1, PT ;  /* 0x3f8000000800780b */ /* 0x000fe20003f2e000 */
[C---:B------:R-:W-:Y:S02]  /*11f0*/  VIADD R8, R9.reuse, 0x1 ;  /* 0x0000000109087836 */ /* 0x040fe40000000000 */
[----:B------:R-:W-:Y:S02]  /*1200*/  @P0 IADD3 R8, PT, PT, R9, RZ, RZ ;  /* 0x000000ff09080210 */ /* 0x000fe40007ffe0ff */
[----:B------:R-:W-:Y:S02]  /*1210*/  PLOP3.LUT P0, PT, PT, PT, PT, 0x8, 0x80 ;  /* 0x000000000080781c */ /* 0x000fe40003f0e170 */
[----:B------:R-:W-:-:S06]  /*1220*/  IADD3 R5, PT, PT, R8, 0x1, RZ ;  /* 0x0000000108057810 */ /* 0x000fcc0007ffe0ff */
[----:B------:R-:W-:-:S07]  /*1230*/  @P1 IADD3 R5, PT, PT, R8, RZ, RZ ;  /* 0x000000ff08051210 */ /* 0x000fce0007ffe0ff */
.L_x_10:
[----:B------:R-:W-:Y:S05]  /*1240*/  BSYNC.RECONVERGENT B3 ;  /* 0x0000000000037941 */ /* 0x000fea0003800200 */
.L_x_9:
[----:B------:R-:W-:-:S13]  /*1250*/  ISETP.NE.OR P0, PT, R3, RZ, P0 ;  /* 0x000000ff0300720c */ /* 0x000fda0000705670 */
[----:B------:R-:W-:Y:S05]  /*1260*/  @!P0 BREAK.RELIABLE B0 ;  /* 0x0000000000008942 */ /* 0x000fea0003800100 */
[----:B------:R-:W-:Y:S05]  /*1270*/  @!P0 BRA `(.L_x_3) ;  /* 0x0000000000a48947 */ /* 0x000fea0003800000 */
.L_x_5:
[----:B------:R-:W-:Y:S05]  /*1280*/  BSYNC.RELIABLE B0 ;  /* 0x0000000000007941 */ /* 0x000fea0003800100 */
.L_x_4:
[----:B-1----:R-:W-:-:S04]  /*1290*/  IMAD.WIDE R20, R7, 0x4, R14 ;  /* 0x0000000407147825 */ /* 0x002fc800078e020e */
[----:B0-----:R-:W-:Y:S01]  /*12a0*/  IMAD.WIDE R8, R7, 0x4, R12 ;  /* 0x0000000407087825 */ /* 0x001fe200078e020c */
[----:B------:R-:W2:Y:S03]  /*12b0*/  LDG.E R22, desc[UR6][R20.64] ;  /* 0x0000000614167981 */ /* 0x000ea6000c1e1900 */
[C---:B------:R-:W-:Y:S01]  /*12c0*/  IMAD.WIDE R24, R4.reuse, 0x4, R20 ;  /* 0x0000000404187825 */ /* 0x040fe200078e0214 */
[----:B------:R0:W3:Y:S04]  /*12d0*/  LDG.E R23, desc[UR6][R8.64] ;  /* 0x0000000608177981 */ /* 0x0000e8000c1e1900 */
[----:B------:R-:W4:Y:S01]  /*12e0*/  LDG.E R26, desc[UR6][R24.64] ;  /* 0x00000006181a7981 */ /* 0x000f22000c1e1900 */
[----:B------:R-:W-:-:S04]  /*12f0*/  IMAD.WIDE R10, R4, 0x4, R24 ;  /* 0x00000004040a7825 */ /* 0x000fc800078e0218 */
[C---:B0-----:R-:W-:Y:S01]  /*1300*/  IMAD.WIDE R8, R4.reuse, 0x4, R8 ;  /* 0x0000000404087825 */ /* 0x041fe200078e0208 */
[----:B------:R-:W5:Y:S04]  /*1310*/  LDG.E R28, desc[UR6][R10.64] ;  /* 0x000000060a1c7981 */ /* 0x000f68000c1e1900 */
[----:B------:R0:W5:Y:S01]  /*1320*/  LDG.E R27, desc[UR6][R8.64] ;  /* 0x00000006081b7981 */ /* 0x000162000c1e1900 */
[----:B------:R-:W-:-:S05]  /*1330*/  IMAD.WIDE R16, R4, 0x4, R8 ;  /* 0x0000000404107825 */ /* 0x000fca00078e0208 */
[----:B------:R-:W5:Y:S01]  /*1340*/  LDG.E R29, desc[UR6][R16.64] ;  /* 0x00000006101d7981 */ /* 0x000f62000c1e1900 */
[----:B------:R-:W-:-:S04]  /*1350*/  IMAD.WIDE R18, R4, 0x4, R10 ;  /* 0x0000000404127825 */ /* 0x000fc800078e020a */
[C---:B------:R-:W-:Y:S02]  /*1360*/  IMAD.WIDE R20, R4.reuse, 0x4, R16 ;  /* 0x0000000404147825 */ /* 0x040fe400078e0210 */
[----:B------:R-:W5:Y:S04]  /*1370*/  LDG.E R18, desc[UR6][R18.64] ;  /* 0x0000000612127981 */ /* 0x000f68000c1e1900 */
[----:B------:R-:W5:Y:S01]  /*1380*/  LDG.E R20, desc[UR6][R20.64] ;  /* 0x0000000614147981 */ /* 0x000f62000c1e1900 */
[----:B0-----:R-:W-:Y:S02]  /*1390*/  IADD3 R8, PT, PT, R5, 0x1, RZ ;  /* 0x0000000105087810 */ /* 0x001fe40007ffe0ff */
[----:B------:R-:W-:Y:S02]  /*13a0*/  IADD3 R3, PT, PT, R3, 0x4, RZ ;  /* 0x0000000403037810 */ /* 0x000fe40007ffe0ff */
[----:B------:R-:W-:Y:S01]  /*13b0*/  LEA R7, R4, R7, 0x2 ;  /* 0x0000000704077211 */ /* 0x000fe200078e10ff */
[----:B--2---:R-:W-:-:S04]  /*13c0*/  FMUL R22, R22, R22 ;  /* 0x0000001616167220 */ /* 0x004fc80000400000 */
[----:B---3--:R-:W-:Y:S01]  /*13d0*/  FFMA R22, R23, R23, R22 ;  /* 0x0000001717167223 */ /* 0x008fe20000000016 */
[----:B----4-:R-:W-:-:S04]  /*13e0*/  FMUL R26, R26, R26 ;  /* 0x0000001a1a1a7220 */ /* 0x010fc80000400000 */
[----:B------:R-:W-:Y:S01]  /*13f0*/  FSETP.GEU.AND P0, PT, R22, 1, PT ;  /* 0x3f8000001600780b */ /* 0x000fe20003f0e000 */
[----:B-----5:R-:W-:Y:S01]  /*1400*/  FMUL R28, R28, R28 ;  /* 0x0000001c1c1c7220 */ /* 0x020fe20000400000 */
[----:B------:R-:W-:-:S05]  /*1410*/  FFMA R26, R27, R27, R26 ;  /* 0x0000001b1b1a7223 */ /* 0x000fca000000001a */
[----:B------:R-:W-:Y:S01]  /*1420*/  FSETP.GEU.AND P1, PT, R26, 1, PT ;  /* 0x3f8000001a00780b */ /* 0x000fe20003f2e000 */
[----:B------:R-:W-:-:S05]  /*1430*/  FFMA R28, R29, R29, R28 ;  /* 0x0000001d1d1c7223 */ /* 0x000fca000000001c */
[----:B------:R-:W-:Y:S02]  /*1440*/  @P0 IADD3 R8, PT, PT, R5, RZ, RZ ;  /* 0x000000ff05080210 */ /* 0x000fe40007ffe0ff */
[----:B------:R-:W-:Y:S02]  /*1450*/  FSETP.GEU.AND P0, PT, R28, 1, PT ;  /* 0x3f8000001c00780b */ /* 0x000fe40003f0e000 */
[----:B------:R-:W-:Y:S01]  /*1460*/  IADD3 R9, PT, PT, R8, 0x1, RZ ;  /* 0x0000000108097810 */ /* 0x000fe20007ffe0ff */
[----:B------:R-:W-:Y:S02]  /*1470*/  FMUL R5, R18, R18 ;  /* 0x0000001212057220 */ /* 0x000fe40000400000 */
[----:B------:R-:W-:Y:S02]  /*1480*/  @P1 IADD3 R9, PT, PT, R8, RZ, RZ ;  /* 0x000000ff08091210 */ /* 0x000fe40007ffe0ff */
[----:B------:R-:W-:-:S03]  /*1490*/  FFMA R5, R20, R20, R5 ;  /* 0x0000001414057223 */ /* 0x000fc60000000005 */
[----:B------:R-:W-:-:S03]  /*14a0*/  VIADD R8, R9, 0x1 ;  /* 0x0000000109087836 */ /* 0x000fc60000000000 */
[----:B------:R-:W-:Y:S02]  /*14b0*/  @P0 IADD3 R8, PT, PT, R9, RZ, RZ ;  /* 0x000000ff09080210 */ /* 0x000fe40007ffe0ff */
[----:B------:R-:W-:Y:S02]  /*14c0*/  ISETP.NE.AND P0, PT, R3, RZ, PT ;  /* 0x000000ff0300720c */ /* 0x000fe40003f05270 */
[----:B------:R-:W-:Y:S02]  /*14d0*/  FSETP.GEU.AND P1, PT, R5, 1, PT ;  /* 0x3f8000000500780b */ /* 0x000fe40003f2e000 */
[----:B------:R-:W-:-:S11]  /*14e0*/  IADD3 R5, PT, PT, R8, 0x1, RZ ;  /* 0x0000000108057810 */ /* 0x000fd60007ffe0ff */
[----:B------:R-:W-:Y:S01]  /*14f0*/  @P1 IMAD.MOV R5, RZ, RZ, R8 ;  /* 0x000000ffff051224 */ /* 0x000fe200078e0208 */
[----:B------:R-:W-:Y:S06]  /*1500*/  @P0 BRA `(.L_x_4) ;  /* 0xfffffffc00600947 */ /* 0x000fec000383ffff */
.L_x_3:
[----:B------:R-:W-:Y:S05]  /*1510*/  BSYNC.RECONVERGENT B1 ;  /* 0x0000000000017941 */ /* 0x000fea0003800200 */
.L_x_2:
[----:B------:R-:W-:-:S13]  /*1520*/  ISETP.NE.AND P0, PT, R6, RZ, PT ;  /* 0x000000ff0600720c */ /* 0x000fda0003f05270 */
[----:B------:R-:W-:Y:S05]  /*1530*/  @!P0 BRA `(.L_x_1) ;  /* 0x0000000000448947 */ /* 0x000fea0003800000 */
[----:B------:R-:W2:Y:S01]  /*1540*/  LDC.64 R8, c[0x0][0x380] ;  /* 0x0000e000ff087b82 */ /* 0x000ea20000000a00 */
[----:B------:R-:W-:-:S07]  /*1550*/  IADD3 R6, PT, PT, -R6, RZ, RZ ;  /* 0x000000ff06067210 */ /* 0x000fce0007ffe1ff */
[----:B------:R-:W3:Y:S02]  /*1560*/  LDC.64 R10, c[0x0][0x388] ;  /* 0x0000e200ff0a7b82 */ /* 0x000ee40000000a00 */
.L_x_11:
[----:B0--3--:R-:W-:-:S04]  /*1570*/  IMAD.WIDE R12, R7, 0x4, R10 ;  /* 0x00000004070c7825 */ /* 0x009fc800078e020a */
[----:B-12---:R-:W-:Y:S02]  /*1580*/  IMAD.WIDE R14, R7, 0x4, R8 ;  /* 0x00000004070e7825 */ /* 0x006fe400078e0208 */
[----:B------:R-:W2:Y:S04]  /*1590*/  LDG.E R12, desc[UR6][R12.64] ;  /* 0x000000060c0c7981 */ /* 0x000ea8000c1e1900 */
[----:B------:R-:W3:Y:S01]  /*15a0*/  LDG.E R14, desc[UR6][R14.64] ;  /* 0x000000060e0e7981 */ /* 0x000ee2000c1e1900 */
[----:B------:R-:W-:Y:S01]  /*15b0*/  IADD3 R6, PT, PT, R6, 0x1, RZ ;  /* 0x0000000106067810 */ /* 0x000fe20007ffe0ff */
[----:B------:R-:W-:-:S03]  /*15c0*/  IMAD.IADD R7, R4, 0x1, R7 ;  /* 0x0000000104077824 */ /* 0x000fc600078e0207 */
[----:B------:R-:W-:Y:S01]  /*15d0*/  ISETP.NE.AND P1, PT, R6, RZ, PT ;  /* 0x000000ff0600720c */ /* 0x000fe20003f25270 */
[----:B--2---:R-:W-:-:S04]  /*15e0*/  FMUL R3, R12, R12 ;  /* 0x0000000c0c037220 */ /* 0x004fc80000400000 */
[----:B---3--:R-:W-:-:S05]  /*15f0*/  FFMA R3, R14, R14, R3 ;  /* 0x0000000e0e037223 */ /* 0x008fca0000000003 */
[----:B------:R-:W-:Y:S02]  /*1600*/  FSETP.GEU.AND P0, PT, R3, 1, PT ;  /* 0x3f8000000300780b */ /* 0x000fe40003f0e000 */
[----:B------:R-:W-:-:S11]  /*1610*/  IADD3 R3, PT, PT, R5, 0x1, RZ ;  /* 0x0000000105037810 */ /* 0x000fd60007ffe0ff */
[----:B------:R-:W-:-:S04]  /*1620*/  @P0 IADD3 R3, PT, PT, R5, RZ, RZ ;  /* 0x000000ff05030210 */ /* 0x000fc80007ffe0ff */
[----:B------:R-:W-:Y:S01]  /*1630*/  MOV R5, R3 ;  /* 0x0000000300057202 */ /* 0x000fe20000000f00 */
[----:B------:R-:W-:Y:S06]  /*1640*/  @P1 BRA `(.L_x_11) ;  /* 0xfffffffc00c81947 */ /* 0x000fec000383ffff */
.L_x_1:
[----:B------:R-:W-:Y:S05]  /*1650*/  BSYNC.RECONVERGENT B2 ;  /* 0x0000000000027941 */ /* 0x000fea0003800200 */
.L_x_0:
[----:B------:R-:W-:Y:S05]  /*1660*/  WARPSYNC.ALL ;  /* 0x0000000000007948 */ /* 0x000fea0003800000 */
[----:B------:R-:W2:Y:S01]  /*1670*/  S2UR UR5, SR_CgaCtaId ;  /* 0x00000000000579c3 */ /* 0x000ea20000008800 */
[----:B------:R-:W-:Y:S01]  /*1680*/  UMOV UR4, 0x400 ;  /* 0x0000040000047882 */ /* 0x000fe20000000000 */
[----:B------:R-:W-:Y:S01]  /*1690*/  ISETP.NE.AND P0, PT, R2, RZ, PT ;  /* 0x000000ff0200720c */ /* 0x000fe20003f05270 */
[----:B--2---:R-:W-:-:S06]  /*16a0*/  ULEA UR4, UR5, UR4, 0x18 ;  /* 0x0000000405047291 */ /* 0x004fcc000f8ec0ff */
[----:B------:R-:W-:-:S05]  /*16b0*/  LEA R4, R2, UR4, 0x2 ;  /* 0x0000000402047c11 */ /* 0x000fca000f8e10ff */
[----:B------:R2:W-:Y:S01]  /*16c0*/  STS [R4], R5 ;  /* 0x0000000504007388 */ /* 0x0005e20000000800 */
[----:B------:R-:W-:Y:S06]  /*16d0*/  BAR.SYNC.DEFER_BLOCKING 0x0 ;  /* 0x0000000000007b1d */ /* 0x000fec0000010000 */
[----:B------:R-:W-:Y:S05]  /*16e0*/  @P0 EXIT ;  /* 0x000000000000094d */ /* 0x000fea0003800000 */
[----:B--2---:R-:W-:Y:S01]  /*16f0*/  HFMA2 R5, -RZ, RZ, 0, 0 ;  /* 0x00000000ff057431 */ /* 0x004fe200000001ff */
[----:B------:R-:W-:-:S07]  /*1700*/  MOV R2, 0x40 ;  /* 0x0000004000027802 */ /* 0x000fce0000000f00 */
.L_x_12:
[----:B------:R-:W2:Y:S04]  /*1710*/  LDS.128 R24, [R2+UR4+-0x40] ;  /* 0xffffc00402187984 */ /* 0x000ea80008000c00 */
[----:B------:R-:W3:Y:S04]  /*1720*/  LDS.128 R8, [R2+UR4+-0x30] ;  /* 0xffffd00402087984 */ /* 0x000ee80008000c00 */
[----:B01----:R-:W0:Y:S04]  /*1730*/  LDS.128 R12, [R2+UR4+-0x20] ;  /* 0xffffe004020c7984 */ /* 0x003e280008000c00 */
[----:B------:R-:W1:Y:S04]  /*1740*/  LDS.128 R16, [R2+UR4+-0x10] ;  /* 0xfffff00402107984 */ /* 0x000e680008000c00 */
[----:B------:R-:W4:Y:S01]  /*1750*/  LDS.128 R20, [R2+UR4] ;  /* 0x0000000402147984 */ /* 0x000f220008000c00 */
[----:B--2---:R-:W-:-:S03]  /*1760*/  IADD3 R24, PT, PT, R25, R24, R5 ;  /* 0x0000001819187210 */ /* 0x004fc60007ffe005 */
[----:B------:R-:W2:Y:S01]  /*1770*/  LDS.128 R4, [R2+UR4+0x10] ;  /* 0x0000100402047984 */ /* 0x000ea20008000c00 */
[----:B------:R-:W-:-:S04]  /*1780*/  IADD3 R24, PT, PT, R27, R26, R24 ;  /* 0x0000001a1b187210 */ /* 0x000fc80007ffe018 */
[----:B---3--:R-:W-:Y:S02]  /*1790*/  IADD3 R8, PT, PT, R9, R8, R24 ;  /* 0x0000000809087210 */ /* 0x008fe40007ffe018 */
[----:B------:R-:W3:Y:S02]  /*17a0*/  LDS.128 R24, [R2+UR4+0x20] ;  /* 0x0000200402187984 */ /* 0x000ee40008000c00 */
[----:B------:R-:W-:-:S04]  /*17b0*/  IADD3 R8, PT, PT, R11, R10, R8 ;  /* 0x0000000a0b087210 */ /* 0x000fc80007ffe008 */
[----:B0-----:R-:W-:Y:S02]  /*17c0*/  IADD3 R12, PT, PT, R13, R12, R8 ;  /* 0x0000000c0d0c7210 */ /* 0x001fe40007ffe008 */
[----:B------:R0:W5:Y:S02]  /*17d0*/  LDS.128 R8, [R2+UR4+0x30] ;  /* 0x0000300402087984 */ /* 0x0001640008000c00 */
[----:B------:R-:W-:-:S04]  /*17e0*/  IADD3 R12, PT, PT, R15, R14, R12 ;  /* 0x0000000e0f0c7210 */ /* 0x000fc80007ffe00c */
[----:B-1----:R-:W-:Y:S02]  /*17f0*/  IADD3 R12, PT, PT, R17, R16, R12 ;  /* 0x00000010110c7210 */ /* 0x002fe40007ffe00c */
[----:B0-----:R-:W-:Y:S02]  /*1800*/  IADD3 R2, PT, PT, R2, 0x80, RZ ;  /* 0x0000008002027810 */ /* 0x001fe40007ffe0ff */
[----:B------:R-:W-:Y:S02]  /*1810*/  IADD3 R12, PT, PT, R19, R18, R12 ;  /* 0x00000012130c7210 */ /* 0x000fe40007ffe00c */
[----:B------:R-:W-:Y:S02]  /*1820*/  ISETP.NE.AND P0, PT, R2, 0x840, PT ;  /* 0x000008400200780c */ /* 0x000fe40003f05270 */
[----:B----4-:R-:W-:-:S04]  /*1830*/  IADD3 R12, PT, PT, R21, R20, R12 ;  /* 0x00000014150c7210 */ /* 0x010fc80007ffe00c */
[----:B------:R-:W-:-:S04]  /*1840*/  IADD3 R12, PT, PT, R23, R22, R12 ;  /* 0x00000016170c7210 */ /* 0x000fc80007ffe00c */
[----:B--2---:R-:W-:-:S04]  /*1850*/  IADD3 R4, PT, PT, R5, R4, R12 ;  /* 0x0000000405047210 */ /* 0x004fc80007ffe00c */
[----:B------:R-:W-:-:S04]  /*1860*/  IADD3 R4, PT, PT, R7, R6, R4 ;  /* 0x0000000607047210 */ /* 0x000fc80007ffe004 */
[----:B---3--:R-:W-:-:S04]  /*1870*/  IADD3 R4, PT, PT, R25, R24, R4 ;  /* 0x0000001819047210 */ /* 0x008fc80007ffe004 */
[----:B------:R-:W-:-:S04]  /*1880*/  IADD3 R4, PT, PT, R27, R26, R4 ;  /* 0x0000001a1b047210 */ /* 0x000fc80007ffe004 */
[----:B-----5:R-:W-:-:S04]  /*1890*/  IADD3 R4, PT, PT, R9, R8, R4 ;  /* 0x0000000809047210 */ /* 0x020fc80007ffe004 */
[----:B------:R-:W-:Y:S01]  /*18a0*/  IADD3 R5, PT, PT, R11, R10, R4 ;  /* 0x0000000a0b057210 */ /* 0x000fe20007ffe004 */
[----:B------:R-:W-:Y:S06]  /*18b0*/  @P0 BRA `(.L_x_12) ;  /* 0xfffffffc00940947 */ /* 0x000fec000383ffff */
[----:B------:R-:W0:Y:S02]  /*18c0*/  LDC.64 R2, c[0x0][0x390] ;  /* 0x0000e400ff027b82 */ /* 0x000e240000000a00 */
[----:B0-----:R-:W-:-:S05]  /*18d0*/  IMAD.WIDE.U32 R2, R0, 0x4, R2 ;  /* 0x0000000400027825 */ /* 0x001fca00078e0002 */
[----:B------:R-:W-:Y:S01]  /*18e0*/  STG.E desc[UR6][R2.64], R5 ;  /* 0x0000000502007986 */ /* 0x000fe2000c101906 */
[----:B------:R-:W-:Y:S05]  /*18f0*/  EXIT ;  /* 0x000000000000794d */ /* 0x000fea0003800000 */
.L_x_13:
[----:B------:R-:W-:-:S00]  /*1900*/  BRA `(.L_x_13) ;  /* 0xfffffffc00fc7947 */ /* 0x000fc0000383ffff */
[----:B------:R-:W-:-:S00]  /*1910*/  NOP ;  /* 0x0000000000007918 */ /* 0x000fc00000000000 */
        /* <DEDUP_REMOVED lines=14> */
.L_x_14:


//--------------------- .nv.global.init           --------------------------
	.section	.nv.global.init,"aw",@progbits
	.align	4
.nv.global.init:
	.type		mrg32k3aM1SubSeq,@object
	.size		mrg32k3aM1SubSeq,(mrg32k3aM2SubSeq - mrg32k3aM1SubSeq)
mrg32k3aM1SubSeq:
        /*0000*/ 	.byte	0x0b, 0xcc, 0xee, 0x04, 0x73, 0x29, 0x8b, 0x6f, 0xf6, 0x53, 0x03, 0xf6, 0x23, 0xf6, 0xea, 0xda
        /* <DEDUP_REMOVED lines=125> */
	.type		mrg32k3aM2SubSeq,@object
	.size		mrg32k3aM2SubSeq,(mrg32k3aM1 - mrg32k3aM2SubSeq)
mrg32k3aM2SubSeq:
        /* <DEDUP_REMOVED lines=126> */
	.type		mrg32k3aM1,@object
	.size		mrg32k3aM1,(mrg32k3aM1Seq - mrg32k3aM1)
mrg32k3aM1:
        /* <DEDUP_REMOVED lines=144> */
	.type		mrg32k3aM1Seq,@object
	.size		mrg32k3aM1Seq,(mrg32k3aM2 - mrg32k3aM1Seq)
mrg32k3aM1Seq:
        /* <DEDUP_REMOVED lines=144> */
	.type		mrg32k3aM2,@object
	.size		mrg32k3aM2,(mrg32k3aM2Seq - mrg32k3aM2)
mrg32k3aM2:
        /* <DEDUP_REMOVED lines=144> */
	.type		mrg32k3aM2Seq,@object
	.size		mrg32k3aM2Seq,(precalc_xorwow_matrix - mrg32k3aM2Seq)
mrg32k3aM2Seq:
        /* <DEDUP_REMOVED lines=144> */
	.type		precalc_xorwow_matrix,@object
	.size		precalc_xorwow_matrix,(precalc_xorwow_offset_matrix - precalc_xorwow_matrix)
precalc_xorwow_matrix:
        /* <DEDUP_REMOVED lines=6400> */
	.type		precalc_xorwow_offset_matrix,@object
	.size		precalc_xorwow_offset_matrix,(.L_1 - precalc_xorwow_offset_matrix)
precalc_xorwow_offset_matrix:
        /* <DEDUP_REMOVED lines=6400> */
.L_1:


//--------------------- .nv.shared._Z16calculationPiGPUPfS_Pi --------------------------
	.section	.nv.shared._Z16calculationPiGPUPfS_Pi,"aw",@nobits
	.sectionflags	@""
	.align	4
.nv.shared._Z16calculationPiGPUPfS_Pi:
	.zero		3072


//--------------------- .nv.shared.reserved.0     --------------------------
	.section	.nv.shared.reserved.0,"aw",@nobits
	.weak		__nv_reservedSMEM_offset_0_alias
	.size		__nv_reservedSMEM_offset_0_alias, 0, 64
	.other		__nv_reservedSMEM_offset_0_alias,@"STO_CUDA_RESERVED_SHARED STV_DEFAULT"
__nv_reservedSMEM_offset_0_alias:
	.zero		0
	.zero		64


//--------------------- .nv.constant0._Z16calculationPiGPUPfS_Pi --------------------------
	.section	.nv.constant0._Z16calculationPiGPUPfS_Pi,"a",@progbits
	.sectionflags	@""
	.align	4
.nv.constant0._Z16calculationPiGPUPfS_Pi:
	.zero		920


//--------------------- SYMBOLS --------------------------

	.type		.nv.reservedSmem.offset0,@object
	.size		.nv.reservedSmem.offset0,0x4
	.type		.nv.reservedSmem.cap,@object
	.size		.nv.reservedSmem.cap,0x4
